// auto-generated by cutlass_sweep.conv — config: {"arch": "sm_100", "cluster_m": 2, "cluster_n": 1, "conv_kind": "wgrad", "dtype": "tf32", "ndim": 3, "tile_k": 64, "tile_m": 64, "tile_n": 64}
#include "cutlass/cutlass.h"
#include "cute/tensor.hpp"
#include "cutlass/kernel_hardware_info.hpp"
#include "cutlass/conv/convolution.h"
#include "cutlass/conv/dispatch_policy.hpp"
#include "cutlass/conv/collective/collective_builder.hpp"
#include "cutlass/conv/kernel/conv_universal.hpp"
#include "cutlass/conv/device/conv_universal_adapter.hpp"
#include "cutlass/epilogue/collective/collective_builder.hpp"

using namespace cute;
using Elem = cutlass::tfloat32_t;
using Acc  = float;
using LayoutAB = cutlass::layout::TensorNDHWC;
using LayoutC  = cutlass::layout::TensorKCSRT;
constexpr auto ConvOp = cutlass::conv::Operator::kWgrad;
using TileShape    = Shape<_64, Shape<_64>, Shape<_64>>;
using ClusterShape = Shape<_2, _1, _1>;

using CollectiveEpilogue = typename cutlass::epilogue::collective::CollectiveBuilder<
    cutlass::arch::Sm100, cutlass::arch::OpClassTensorOp,
    TileShape, ClusterShape,
    cutlass::epilogue::collective::EpilogueTileAuto,
    Acc, Acc,
    Elem, LayoutC, 128 / cutlass::sizeof_bits<Elem>::value,
    Elem, LayoutC, 128 / cutlass::sizeof_bits<Elem>::value,
    cutlass::epilogue::collective::EpilogueScheduleAuto
  >::CollectiveOp;

using CollectiveMainloop = typename cutlass::conv::collective::CollectiveBuilder<
    cutlass::arch::Sm100, cutlass::arch::OpClassTensorOp, ConvOp,
    Elem, LayoutAB, 128 / cutlass::sizeof_bits<Elem>::value,
    Elem, LayoutAB, 128 / cutlass::sizeof_bits<Elem>::value,
    Acc,
    TileShape, ClusterShape,
    cutlass::conv::collective::StageCountAutoCarveout<
        static_cast<int>(sizeof(typename CollectiveEpilogue::SharedStorage))>,
    cutlass::conv::collective::KernelScheduleAuto
  >::CollectiveOp;

using ProblemShape = cutlass::conv::ConvProblemShape<
    ConvOp, CollectiveMainloop::DispatchPolicy::NumSpatialDimensions>;
using ConvKernel = cutlass::conv::kernel::ConvUniversal<
    ProblemShape, CollectiveMainloop, CollectiveEpilogue>;
using Conv = cutlass::conv::device::ConvUniversalAdapter<ConvKernel>;

auto* _anchor = &cutlass::device_kernel<ConvKernel>;


// ===== COMPILED SASS (sm_100a) =====

	.target	sm_100a

	.elftype	@"ET_EXEC"


//--------------------- .note.nv.tkinfo           --------------------------
	.section	.note.nv.tkinfo,"",@"SHT_NOTE"
	.sectionflags	@"SHF_NOTE_NV_TKINFO"
	.tkinfo
        /*0018*/ 	.word	0x00000002
        /*0030*/ 	.string	""
        /*0030*/ 	.string	"ptxas"
        /*0030*/ 	.string	"Cuda compilation tools, release 13.0, V13.0.88"
        /*0030*/ 	.string	"Build cuda_13.0.r13.0/compiler.36424714_0"
        /*0030*/ 	.string	"-arch sm_100a -m 64 "



//--------------------- .note.nv.cuinfo           --------------------------
	.section	.note.nv.cuinfo,"",@"SHT_NOTE"
	.sectionflags	@"SHF_NOTE_NV_CUINFO"
        /*0018*/ 	.short	0x0002
        /*001a*/ 	.short	0x0064
        /*001c*/ 	.short	0x0082
	.zero		2


//--------------------- .nv.info                  --------------------------
	.section	.nv.info,"",@"SHT_CUDA_INFO"
	.align	4


	//----- nvinfo : EIATTR_REGCOUNT
	.align		4
        /*0000*/ 	.byte	0x04, 0x2f
        /*0002*/ 	.short	(.L_19 - .L_18)
	.align		4
.L_18:
        /*0004*/ 	.word	index@(_ZN7cutlass13device_kernelINS_4conv6kernel13ConvUniversalINS1_16ConvProblemShapeILNS1_8OperatorE2ELi3EEENS1_10collective14CollectiveConvINS1_47MainloopSm100TmaUmmaWarpSpecializedImplicitGemmILS5_2ELi6ELi3ELi1ELi2EN4cute5tupleIJNSA_1CILi2EEENSC_ILi1EEESE_EEEEENSB_IJNSC_ILi64EEENSB_IJSH_EEESI_EEENS_10tfloat32_tESK_NSA_8TiledMMAINSA_8MMA_AtomIJNSA_17SM100_MMA_TF32_SSISK_SK_fLi64ELi64ELNSA_4UMMA5MajorE1ELSP_1ELNSO_7ScaleInE0ELSQ_0EEEEEENSA_6LayoutINSB_IJSE_SE_SE_EEENSB_IJNSC_ILi0EEESV_SV_EEEEENSB_IJNSA_10UnderscoreESY_SY_EEEEENS7_6detail27Sm100ImplicitGemmTileTraitsINSA_13SM90_TMA_LOADENSA_14ComposedLayoutINSA_7SwizzleILi2ELi5ELi2EEENSA_18smem_ptr_flag_bitsILi32EEENST_INSB_IJNSC_ILi32EEENSC_ILi4EEEEEENSB_IJSE_S19_EEEEEEEvEENS12_INSA_30SM90_TMA_LOAD_IM2COL_MULTICASTES1E_vEEEENS_8epilogue10collective18CollectiveEpilogueINS1J_23Sm100TmaWarpSpecializedILi3ELi2ELi16ELb1ELb0EEEJSJ_NSB_IJNST_ISH_SE_EENST_IS19_SE_EEEEESK_NSB_IJlNSB_IJSE_lllEEESV_EEESK_S1S_NS1J_6fusion15FusionCallbacksIS1N_NS1T_17LinearCombinationISK_fSK_fLNS_15FloatRoundStyleE2EEESJ_S1Q_JEEENSA_5SM1004TMEM4LOAD26SM100_TMEM_LOAD_16dp128b8xES13_NS14_INS15_ILi3ELi4ELi3EEES18_NST_INSB_IJNSC_ILi8EEES19_EEENSB_IJS19_SE_EEEEEEENSA_17SM75_U32x4_LDSM_NENSA_14SM90_TMA_STOREES28_NSA_17SM90_U32x4_STSM_NENSA_39AutoVectorizingCopyWithAssumedAlignmentILi128EEEEEEvvEEEEvNT_6ParamsE)
        /*0008*/ 	.word	0x00000060


	//----- nvinfo : EIATTR_FRAME_SIZE
	.align		4
.L_19:
        /*000c*/ 	.byte	0x04, 0x11
        /*000e*/ 	.short	(.L_21 - .L_20)
	.align		4
.L_20:
        /*0010*/ 	.word	index@($__internal_2_$__cuda_sm10x_tcgen05_guardrail_trap_unallocated_columns_being_dealloced)
        /*0014*/ 	.word	0x00000008


	//----- nvinfo : EIATTR_FRAME_SIZE
	.align		4
.L_21:
        /*0018*/ 	.byte	0x04, 0x11
        /*001a*/ 	.short	(.L_23 - .L_22)
	.align		4
.L_22:
        /*001c*/ 	.word	index@($__internal_1_$__cuda_sm10x_tcgen05_guardrail_trap_phase_invalid_during_alloc)
        /*0020*/ 	.word	0x00000008


	//----- nvinfo : EIATTR_FRAME_SIZE
	.align		4
.L_23:
        /*0024*/ 	.byte	0x04, 0x11
        /*0026*/ 	.short	(.L_25 - .L_24)
	.align		4
.L_24:
        /*0028*/ 	.word	index@($__internal_0_$__cuda_sm10x_tcgen05_guardrail_trap_col_being_dealloced_not_returned_by_alloc)
        /*002c*/ 	.word	0x00000008


	//----- nvinfo : EIATTR_FRAME_SIZE
	.align		4
.L_25:
        /*0030*/ 	.byte	0x04, 0x11
        /*0032*/ 	.short	(.L_27 - .L_26)
	.align		4
.L_26:
        /*0034*/ 	.word	index@(_ZN7cutlass13device_kernelINS_4conv6kernel13ConvUniversalINS1_16ConvProblemShapeILNS1_8OperatorE2ELi3EEENS1_10collective14CollectiveConvINS1_47MainloopSm100TmaUmmaWarpSpecializedImplicitGemmILS5_2ELi6ELi3ELi1ELi2EN4cute5tupleIJNSA_1CILi2EEENSC_ILi1EEESE_EEEEENSB_IJNSC_ILi64EEENSB_IJSH_EEESI_EEENS_10tfloat32_tESK_NSA_8TiledMMAINSA_8MMA_AtomIJNSA_17SM100_MMA_TF32_SSISK_SK_fLi64ELi64ELNSA_4UMMA5MajorE1ELSP_1ELNSO_7ScaleInE0ELSQ_0EEEEEENSA_6LayoutINSB_IJSE_SE_SE_EEENSB_IJNSC_ILi0EEESV_SV_EEEEENSB_IJNSA_10UnderscoreESY_SY_EEEEENS7_6detail27Sm100ImplicitGemmTileTraitsINSA_13SM90_TMA_LOADENSA_14ComposedLayoutINSA_7SwizzleILi2ELi5ELi2EEENSA_18smem_ptr_flag_bitsILi32EEENST_INSB_IJNSC_ILi32EEENSC_ILi4EEEEEENSB_IJSE_S19_EEEEEEEvEENS12_INSA_30SM90_TMA_LOAD_IM2COL_MULTICASTES1E_vEEEENS_8epilogue10collective18CollectiveEpilogueINS1J_23Sm100TmaWarpSpecializedILi3ELi2ELi16ELb1ELb0EEEJSJ_NSB_IJNST_ISH_SE_EENST_IS19_SE_EEEEESK_NSB_IJlNSB_IJSE_lllEEESV_EEESK_S1S_NS1J_6fusion15FusionCallbacksIS1N_NS1T_17LinearCombinationISK_fSK_fLNS_15FloatRoundStyleE2EEESJ_S1Q_JEEENSA_5SM1004TMEM4LOAD26SM100_TMEM_LOAD_16dp128b8xES13_NS14_INS15_ILi3ELi4ELi3EEES18_NST_INSB_IJNSC_ILi8EEES19_EEENSB_IJS19_SE_EEEEEEENSA_17SM75_U32x4_LDSM_NENSA_14SM90_TMA_STOREES28_NSA_17SM90_U32x4_STSM_NENSA_39AutoVectorizingCopyWithAssumedAlignmentILi128EEEEEEvvEEEEvNT_6ParamsE)
        /*0038*/ 	.word	0x00000008


	//----- nvinfo : EIATTR_MIN_STACK_SIZE
	.align		4
.L_27:
        /*003c*/ 	.byte	0x04, 0x12
        /*003e*/ 	.short	(.L_29 - .L_28)
	.align		4
.L_28:
        /*0040*/ 	.word	index@(_ZN7cutlass13device_kernelINS_4conv6kernel13ConvUniversalINS1_16ConvProblemShapeILNS1_8OperatorE2ELi3EEENS1_10collective14CollectiveConvINS1_47MainloopSm100TmaUmmaWarpSpecializedImplicitGemmILS5_2ELi6ELi3ELi1ELi2EN4cute5tupleIJNSA_1CILi2EEENSC_ILi1EEESE_EEEEENSB_IJNSC_ILi64EEENSB_IJSH_EEESI_EEENS_10tfloat32_tESK_NSA_8TiledMMAINSA_8MMA_AtomIJNSA_17SM100_MMA_TF32_SSISK_SK_fLi64ELi64ELNSA_4UMMA5MajorE1ELSP_1ELNSO_7ScaleInE0ELSQ_0EEEEEENSA_6LayoutINSB_IJSE_SE_SE_EEENSB_IJNSC_ILi0EEESV_SV_EEEEENSB_IJNSA_10UnderscoreESY_SY_EEEEENS7_6detail27Sm100ImplicitGemmTileTraitsINSA_13SM90_TMA_LOADENSA_14ComposedLayoutINSA_7SwizzleILi2ELi5ELi2EEENSA_18smem_ptr_flag_bitsILi32EEENST_INSB_IJNSC_ILi32EEENSC_ILi4EEEEEENSB_IJSE_S19_EEEEEEEvEENS12_INSA_30SM90_TMA_LOAD_IM2COL_MULTICASTES1E_vEEEENS_8epilogue10collective18CollectiveEpilogueINS1J_23Sm100TmaWarpSpecializedILi3ELi2ELi16ELb1ELb0EEEJSJ_NSB_IJNST_ISH_SE_EENST_IS19_SE_EEEEESK_NSB_IJlNSB_IJSE_lllEEESV_EEESK_S1S_NS1J_6fusion15FusionCallbacksIS1N_NS1T_17LinearCombinationISK_fSK_fLNS_15FloatRoundStyleE2EEESJ_S1Q_JEEENSA_5SM1004TMEM4LOAD26SM100_TMEM_LOAD_16dp128b8xES13_NS14_INS15_ILi3ELi4ELi3EEES18_NST_INSB_IJNSC_ILi8EEES19_EEENSB_IJS19_SE_EEEEEEENSA_17SM75_U32x4_LDSM_NENSA_14SM90_TMA_STOREES28_NSA_17SM90_U32x4_STSM_NENSA_39AutoVectorizingCopyWithAssumedAlignmentILi128EEEEEEvvEEEEvNT_6ParamsE)
        /*0044*/ 	.word	0x00000008
.L_29:


//--------------------- .nv.compat                --------------------------
	.section	.nv.compat,"",@"SHT_CUDA_COMPAT_INFO"
	.align	4
        /*0000*/ 	.byte	0x02, 0x09, 0x01, 0x00, 0x02, 0x02, 0x02, 0x00, 0x02, 0x05, 0x05, 0x00, 0x03, 0x07, 0x01, 0x01
        /*0010*/ 	.byte	0x02, 0x03, 0x01, 0x00, 0x02, 0x06, 0x01, 0x00, 0x04, 0x0b, 0x08, 0x00, 0x09, 0x00, 0x00, 0x00
        /*0020*/ 	.byte	0x00, 0x00, 0x00, 0x00


//--------------------- .nv.info._ZN7cutlass13device_kernelINS_4conv6kernel13ConvUniversalINS1_16ConvProblemShapeILNS1_8OperatorE2ELi3EEENS1_10collective14CollectiveConvINS1_47MainloopSm100TmaUmmaWarpSpecializedImplicitGemmILS5_2ELi6ELi3ELi1ELi2EN4cute5tupleIJNSA_1CILi2EEENSC_ILi1EEESE_EEEEENSB_IJNSC_ILi64EEENSB_IJSH_EEESI_EEENS_10tfloat32_tESK_NSA_8TiledMMAINSA_8MMA_AtomIJNSA_17SM100_MMA_TF32_SSISK_SK_fLi64ELi64ELNSA_4UMMA5MajorE1ELSP_1ELNSO_7ScaleInE0ELSQ_0EEEEEENSA_6LayoutINSB_IJSE_SE_SE_EEENSB_IJNSC_ILi0EEESV_SV_EEEEENSB_IJNSA_10UnderscoreESY_SY_EEEEENS7_6detail27Sm100ImplicitGemmTileTraitsINSA_13SM90_TMA_LOADENSA_14ComposedLayoutINSA_7SwizzleILi2ELi5ELi2EEENSA_18smem_ptr_flag_bitsILi32EEENST_INSB_IJNSC_ILi32EEENSC_ILi4EEEEEENSB_IJSE_S19_EEEEEEEvEENS12_INSA_30SM90_TMA_LOAD_IM2COL_MULTICASTES1E_vEEEENS_8epilogue10collective18CollectiveEpilogueINS1J_23Sm100TmaWarpSpecializedILi3ELi2ELi16ELb1ELb0EEEJSJ_NSB_IJNST_ISH_SE_EENST_IS19_SE_EEEEESK_NSB_IJlNSB_IJSE_lllEEESV_EEESK_S1S_NS1J_6fusion15FusionCallbacksIS1N_NS1T_17LinearCombinationISK_fSK_fLNS_15FloatRoundStyleE2EEESJ_S1Q_JEEENSA_5SM1004TMEM4LOAD26SM100_TMEM_LOAD_16dp128b8xES13_NS14_INS15_ILi3ELi4ELi3EEES18_NST_INSB_IJNSC_ILi8EEES19_EEENSB_IJS19_SE_EEEEEEENSA_17SM75_U32x4_LDSM_NENSA_14SM90_TMA_STOREES28_NSA_17SM90_U32x4_STSM_NENSA_39AutoVectorizingCopyWithAssumedAlignmentILi128EEEEEEvvEEEEvNT_6ParamsE --------------------------
	.section	.nv.info._ZN7cutlass13device_kernelINS_4conv6kernel13ConvUniversalINS1_16ConvProblemShapeILNS1_8OperatorE2ELi3EEENS1_10collective14CollectiveConvINS1_47MainloopSm100TmaUmmaWarpSpecializedImplicitGemmILS5_2ELi6ELi3ELi1ELi2EN4cute5tupleIJNSA_1CILi2EEENSC_ILi1EEESE_EEEEENSB_IJNSC_ILi64EEENSB_IJSH_EEESI_EEENS_10tfloat32_tESK_NSA_8TiledMMAINSA_8MMA_AtomIJNSA_17SM100_MMA_TF32_SSISK_SK_fLi64ELi64ELNSA_4UMMA5MajorE1ELSP_1ELNSO_7ScaleInE0ELSQ_0EEEEEENSA_6LayoutINSB_IJSE_SE_SE_EEENSB_IJNSC_ILi0EEESV_SV_EEEEENSB_IJNSA_10UnderscoreESY_SY_EEEEENS7_6detail27Sm100ImplicitGemmTileTraitsINSA_13SM90_TMA_LOADENSA_14ComposedLayoutINSA_7SwizzleILi2ELi5ELi2EEENSA_18smem_ptr_flag_bitsILi32EEENST_INSB_IJNSC_ILi32EEENSC_ILi4EEEEEENSB_IJSE_S19_EEEEEEEvEENS12_INSA_30SM90_TMA_LOAD_IM2COL_MULTICASTES1E_vEEEENS_8epilogue10collective18CollectiveEpilogueINS1J_23Sm100TmaWarpSpecializedILi3ELi2ELi16ELb1ELb0EEEJSJ_NSB_IJNST_ISH_SE_EENST_IS19_SE_EEEEESK_NSB_IJlNSB_IJSE_lllEEESV_EEESK_S1S_NS1J_6fusion15FusionCallbacksIS1N_NS1T_17LinearCombinationISK_fSK_fLNS_15FloatRoundStyleE2EEESJ_S1Q_JEEENSA_5SM1004TMEM4LOAD26SM100_TMEM_LOAD_16dp128b8xES13_NS14_INS15_ILi3ELi4ELi3EEES18_NST_INSB_IJNSC_ILi8EEES19_EEENSB_IJS19_SE_EEEEEEENSA_17SM75_U32x4_LDSM_NENSA_14SM90_TMA_STOREES28_NSA_17SM90_U32x4_STSM_NENSA_39AutoVectorizingCopyWithAssumedAlignmentILi128EEEEEEvvEEEEvNT_6ParamsE,"",@"SHT_CUDA_INFO"
	.sectionflags	@""
	.align	4


	//----- nvinfo : EIATTR_CUDA_API_VERSION
	.align		4
        /*0000*/ 	.byte	0x04, 0x37
        /*0002*/ 	.short	(.L_31 - .L_30)
.L_30:
        /*0004*/ 	.word	0x00000082


	//----- nvinfo : EIATTR_KPARAM_INFO
	.align		4
.L_31:
        /*0008*/ 	.byte	0x04, 0x17
        /*000a*/ 	.short	(.L_33 - .L_32)
.L_32:
        /*000c*/ 	.word	0x00000000
        /*0010*/ 	.short	0x0000
        /*0012*/ 	.short	0x0000
        /*0014*/ 	.byte	0x00, 0xf0, 0x01, 0x24


	//----- nvinfo : EIATTR_AT_ENTRY_FRAGMENTS
	.align		4
.L_33:
        /*0018*/ 	.byte	0x04, 0x4f
        /*001a*/ 	.short	(.L_35 - .L_34)


	//   ....[0]....
.L_34:
        /*001c*/ 	.word	0x00000006


	//----- nvinfo : EIATTR_RESERVED_SMEM_USED
	.align		4
.L_35:
        /*0020*/ 	.byte	0x01, 0x41
	.zero		2


	//----- nvinfo : EIATTR_SPARSE_MMA_MASK
	.align		4
        /*0024*/ 	.byte	0x03, 0x50
        /*0026*/ 	.short	0x0000


	//----- nvinfo : EIATTR_TCGEN05_1CTA_USED
	.align		4
        /*0028*/ 	.byte	0x01, 0x51
	.zero		2


	//----- nvinfo : EIATTR_MAXREG_COUNT
	.align		4
        /*002c*/ 	.byte	0x03, 0x1b
        /*002e*/ 	.short	0x00ff


	//----- nvinfo : EIATTR_NUM_BARRIERS
	.align		4
        /*0030*/ 	.byte	0x02, 0x4c
        /*0032*/ 	.byte	0x07
	.zero		1


	//----- nvinfo : EIATTR_EXTERNS
	.align		4
        /*0034*/ 	.byte	0x04, 0x0f
        /*0036*/ 	.short	(.L_37 - .L_36)


	//   ....[0]....
	.align		4
.L_36:
        /*0038*/ 	.word	index@(__assertfail)


	//----- nvinfo : EIATTR_MERCURY_ISA_VERSION
	.align		4
.L_37:
        /*003c*/ 	.byte	0x03, 0x5f
        /*003e*/ 	.short	0x0101


	//----- nvinfo : EIATTR_INT_WARP_WIDE_INSTR_OFFSETS
	.align		4
        /*0040*/ 	.byte	0x04, 0x31
        /*0042*/ 	.short	(.L_39 - .L_38)


	//   ....[0]....
.L_38:
        /*0044*/ 	.word	0x00004480


	//   ....[1]....
        /*0048*/ 	.word	0x000044a0


	//   ....[2]....
        /*004c*/ 	.word	0x000044d0


	//   ....[3]....
        /*0050*/ 	.word	0x00005110


	//   ....[4]....
        /*0054*/ 	.word	0x000053d0


	//   ....[5]....
        /*0058*/ 	.word	0x00005420


	//   ....[6]....
        /*005c*/ 	.word	0x000056a0


	//   ....[7]....
        /*0060*/ 	.word	0x000056b0


	//   ....[8]....
        /*0064*/ 	.word	0x000066c0


	//----- nvinfo : EIATTR_COOP_GROUP_MASK_REGIDS
	.align		4
.L_39:
        /*0068*/ 	.byte	0x04, 0x29
        /*006a*/ 	.short	(.L_41 - .L_40)


	//   ....[0]....
.L_40:
        /*006c*/ 	.word	0xffffffff


	//   ....[1]....
        /*0070*/ 	.word	0xffffffff


	//   ....[2]....
        /*0074*/ 	.word	0xffffffff


	//   ....[3]....
        /*0078*/ 	.word	0xffffffff


	//   ....[4]....
        /*007c*/ 	.word	0xffffffff


	//   ....[5]....
        /*0080*/ 	.word	0xffffffff


	//   ....[6]....
        /*0084*/ 	.word	0xffffffff


	//   ....[7]....
        /*0088*/ 	.word	0xffffffff


	//   ....[8]....
        /*008c*/ 	.word	0xffffffff


	//   ....[9]....
        /*0090*/ 	.word	0xffffffff


	//   ....[10]....
        /*0094*/ 	.word	0xffffffff


	//   ....[11]....
        /*0098*/ 	.word	0xffffffff


	//   ....[12]....
        /*009c*/ 	.word	0xffffffff


	//----- nvinfo : EIATTR_COOP_GROUP_INSTR_OFFSETS
	.align		4
.L_41:
        /*00a0*/ 	.byte	0x04, 0x28
        /*00a2*/ 	.short	(.L_43 - .L_42)


	//   ....[0]....
.L_42:
        /*00a4*/ 	.word	0x000000a0


	//   ....[1]....
        /*00a8*/ 	.word	0x000004e0


	//   ....[2]....
        /*00ac*/ 	.word	0x000006c0


	//   ....[3]....
        /*00b0*/ 	.word	0x00000840


	//   ....[4]....
        /*00b4*/ 	.word	0x00000940


	//   ....[5]....
        /*00b8*/ 	.word	0x00000a90


	//   ....[6]....
        /*00bc*/ 	.word	0x00000c80


	//   ....[7]....
        /*00c0*/ 	.word	0x000029d0


	//   ....[8]....
        /*00c4*/ 	.word	0x000035c0


	//   ....[9]....
        /*00c8*/ 	.word	0x000037d0


	//   ....[10]....
        /*00cc*/ 	.word	0x00003800


	//   ....[11]....
        /*00d0*/ 	.word	0x00004360


	//   ....[12]....
        /*00d4*/ 	.word	0x000045a0


	//----- nvinfo : EIATTR_VRC_CTA_INIT_COUNT
	.align		4
.L_43:
        /*00d8*/ 	.byte	0x02, 0x4a
        /*00da*/ 	.byte	0x80
	.zero		1


	//----- nvinfo : EIATTR_SYSCALL_OFFSETS
	.align		4
        /*00dc*/ 	.byte	0x04, 0x46
        /*00de*/ 	.short	(.L_45 - .L_44)


	//   ....[0]....
.L_44:
        /*00e0*/ 	.word	0x00006970


	//   ....[1]....
        /*00e4*/ 	.word	0x00006a60


	//   ....[2]....
        /*00e8*/ 	.word	0x000072c0


	//   ....[3]....
        /*00ec*/ 	.word	0x00007d10


	//----- nvinfo : EIATTR_MBARRIER_INSTR_OFFSETS
	.align		4
.L_45:
        /*00f0*/ 	.byte	0x04, 0x39
        /*00f2*/ 	.short	(.L_47 - .L_46)


	//   ....[0]....
.L_46:
        /*00f4*/ 	.word	0x000005f0
        /*00f8*/ 	.word	0x000000ff
        /*00fc*/ 	.word	0x00000000
        /*0100*/ 	.short	0x0100
        /*0102*/ 	.byte	0x07
	.zero		1


	//   ....[1]....
        /*0104*/ 	.word	0x00000600
        /*0108*/ 	.word	0x000000ff
        /*010c*/ 	.word	0x00000030
        /*0110*/ 	.short	0x0100
        /*0112*/ 	.byte	0x07
	.zero		1


	//   ....[2]....
        /*0114*/ 	.word	0x00000610
        /*0118*/ 	.word	0x000000ff
        /*011c*/ 	.word	0x00000008
        /*0120*/ 	.short	0x0100
        /*0122*/ 	.byte	0x07
	.zero		1


	//   ....[3]....
        /*0124*/ 	.word	0x00000620
        /*0128*/ 	.word	0x000000ff
        /*012c*/ 	.word	0x00000038
        /*0130*/ 	.short	0x0100
        /*0132*/ 	.byte	0x07
	.zero		1


	//   ....[4]....
        /*0134*/ 	.word	0x00000630
        /*0138*/ 	.word	0x000000ff
        /*013c*/ 	.word	0x00000010
        /*0140*/ 	.short	0x0100
        /*0142*/ 	.byte	0x07
	.zero		1


	//   ....[5]....
        /*0144*/ 	.word	0x00000640
        /*0148*/ 	.word	0x000000ff
        /*014c*/ 	.word	0x00000040
        /*0150*/ 	.short	0x0100
        /*0152*/ 	.byte	0x07
	.zero		1


	//   ....[6]....
        /*0154*/ 	.word	0x00000650
        /*0158*/ 	.word	0x000000ff
        /*015c*/ 	.word	0x00000018
        /*0160*/ 	.short	0x0100
        /*0162*/ 	.byte	0x07
	.zero		1


	//   ....[7]....
        /*0164*/ 	.word	0x00000660
        /*0168*/ 	.word	0x000000ff
        /*016c*/ 	.word	0x00000048
        /*0170*/ 	.short	0x0100
        /*0172*/ 	.byte	0x07
	.zero		1


	//   ....[8]....
        /*0174*/ 	.word	0x00000670
        /*0178*/ 	.word	0x000000ff
        /*017c*/ 	.word	0x00000020
        /*0180*/ 	.short	0x0100
        /*0182*/ 	.byte	0x07
	.zero		1


	//   ....[9]....
        /*0184*/ 	.word	0x00000680
        /*0188*/ 	.word	0x000000ff
        /*018c*/ 	.word	0x00000050
        /*0190*/ 	.short	0x0100
        /*0192*/ 	.byte	0x07
	.zero		1


	//   ....[10]....
        /*0194*/ 	.word	0x00000690
        /*0198*/ 	.word	0x000000ff
        /*019c*/ 	.word	0x00000028
        /*01a0*/ 	.short	0x0100
        /*01a2*/ 	.byte	0x07
	.zero		1


	//   ....[11]....
        /*01a4*/ 	.word	0x000006a0
        /*01a8*/ 	.word	0x000000ff
        /*01ac*/ 	.word	0x00000058
        /*01b0*/ 	.short	0x0100
        /*01b2*/ 	.byte	0x07
	.zero		1


	//   ....[12]....
        /*01b4*/ 	.word	0x000007d0
        /*01b8*/ 	.word	0x000000ff
        /*01bc*/ 	.word	0x00000060
        /*01c0*/ 	.short	0x0100
        /*01c2*/ 	.byte	0x07
	.zero		1


	//   ....[13]....
        /*01c4*/ 	.word	0x000007e0
        /*01c8*/ 	.word	0x000000ff
        /*01cc*/ 	.word	0x00000078
        /*01d0*/ 	.short	0x0100
        /*01d2*/ 	.byte	0x07
	.zero		1


	//   ....[14]....
        /*01d4*/ 	.word	0x000007f0
        /*01d8*/ 	.word	0x000000ff
        /*01dc*/ 	.word	0x00000068
        /*01e0*/ 	.short	0x0100
        /*01e2*/ 	.byte	0x07
	.zero		1


	//   ....[15]....
        /*01e4*/ 	.word	0x00000800
        /*01e8*/ 	.word	0x000000ff
        /*01ec*/ 	.word	0x00000080
        /*01f0*/ 	.short	0x0100
        /*01f2*/ 	.byte	0x07
	.zero		1


	//   ....[16]....
        /*01f4*/ 	.word	0x00000810
        /*01f8*/ 	.word	0x000000ff
        /*01fc*/ 	.word	0x00000070
        /*0200*/ 	.short	0x0100
        /*0202*/ 	.byte	0x07
	.zero		1


	//   ....[17]....
        /*0204*/ 	.word	0x00000820
        /*0208*/ 	.word	0x000000ff
        /*020c*/ 	.word	0x00000088
        /*0210*/ 	.short	0x0100
        /*0212*/ 	.byte	0x07
	.zero		1


	//   ....[18]....
        /*0214*/ 	.word	0x00000910
        /*0218*/ 	.word	0x000000ff
        /*021c*/ 	.word	0x00000090
        /*0220*/ 	.short	0x0100
        /*0222*/ 	.byte	0x06
	.zero		1


	//   ....[19]....
        /*0224*/ 	.word	0x00000920
        /*0228*/ 	.word	0x000000ff
        /*022c*/ 	.word	0x00000098
        /*0230*/ 	.short	0x0100
        /*0232*/ 	.byte	0x06
	.zero		1


	//   ....[20]....
        /*0234*/ 	.word	0x00000a60
        /*0238*/ 	.word	0x000000ff
        /*023c*/ 	.word	0x000000a0
        /*0240*/ 	.short	0x0100
        /*0242*/ 	.byte	0x06
	.zero		1


	//   ....[21]....
        /*0244*/ 	.word	0x00000a70
        /*0248*/ 	.word	0x000000ff
        /*024c*/ 	.word	0x000000a8
        /*0250*/ 	.short	0x0100
        /*0252*/ 	.byte	0x06
	.zero		1


	//   ....[22]....
        /*0254*/ 	.word	0x00000ba0
        /*0258*/ 	.word	0x000000ff
        /*025c*/ 	.word	0x000000b0
        /*0260*/ 	.short	0x0100
        /*0262*/ 	.byte	0x07
	.zero		1


	//   ....[23]....
        /*0264*/ 	.word	0x00000bb0
        /*0268*/ 	.word	0x000000ff
        /*026c*/ 	.word	0x000000c0
        /*0270*/ 	.short	0x0100
        /*0272*/ 	.byte	0x07
	.zero		1


	//   ....[24]....
        /*0274*/ 	.word	0x00000bc0
        /*0278*/ 	.word	0x000000ff
        /*027c*/ 	.word	0x000000b8
        /*0280*/ 	.short	0x0100
        /*0282*/ 	.byte	0x07
	.zero		1


	//   ....[25]....
        /*0284*/ 	.word	0x00000bd0
        /*0288*/ 	.word	0x000000ff
        /*028c*/ 	.word	0x000000c8
        /*0290*/ 	.short	0x0100
        /*0292*/ 	.byte	0x07
	.zero		1


	//   ....[26]....
        /*0294*/ 	.word	0x000019c0
        /*0298*/ 	.word	0x000000ff
        /*029c*/ 	.word	0x00000030
        /*02a0*/ 	.short	0x010a
        /*02a2*/ 	.byte	0x04
	.zero		1


	//   ....[27]....
        /*02a4*/ 	.word	0x00001d60
        /*02a8*/ 	.word	0x000000ff
        /*02ac*/ 	.word	0x00000030
        /*02b0*/ 	.short	0x010a
        /*02b2*/ 	.byte	0x2d
	.zero		1


	//   ....[28]....
        /*02b4*/ 	.word	0x00001f00
        /*02b8*/ 	.word	0x000000ff
        /*02bc*/ 	.word	0x00000030
        /*02c0*/ 	.short	0x010a
        /*02c2*/ 	.byte	0x09
	.zero		1


	//   ....[29]....
        /*02c4*/ 	.word	0x000022a0
        /*02c8*/ 	.word	0x000000ff
        /*02cc*/ 	.word	0x00000098
        /*02d0*/ 	.short	0x0101
        /*02d2*/ 	.byte	0x39
	.zero		1


	//   ....[30]....
        /*02d4*/ 	.word	0x000022c0
        /*02d8*/ 	.word	0x000000ff
        /*02dc*/ 	.word	0x00000030
        /*02e0*/ 	.short	0x010a
        /*02e2*/ 	.byte	0x04
	.zero		1


	//   ....[31]....
        /*02e4*/ 	.word	0x00002490
        /*02e8*/ 	.word	0x000000ff
        /*02ec*/ 	.word	0x00000030
        /*02f0*/ 	.short	0x010a
        /*02f2*/ 	.byte	0x31
	.zero		1


	//   ....[32]....
        /*02f4*/ 	.word	0x00002640
        /*02f8*/ 	.word	0x000000ff
        /*02fc*/ 	.word	0x00000030
        /*0300*/ 	.short	0x010a
        /*0302*/ 	.byte	0x09
	.zero		1


	//   ....[33]....
        /*0304*/ 	.word	0x000029e0
        /*0308*/ 	.word	0x000000ff
        /*030c*/ 	.word	0x000000a0
        /*0310*/ 	.short	0x010a
        /*0312*/ 	.byte	0x39
	.zero		1


	//   ....[34]....
        /*0314*/ 	.word	0x00002aa0
        /*0318*/ 	.word	0x000000ff
        /*031c*/ 	.word	0x00000000
        /*0320*/ 	.short	0x0101
        /*0322*/ 	.byte	0x04
	.zero		1


	//   ....[35]....
        /*0324*/ 	.word	0x00002f80
        /*0328*/ 	.word	0x000000ff
        /*032c*/ 	.word	0x00000000
        /*0330*/ 	.short	0x010a
        /*0332*/ 	.byte	0x04
	.zero		1


	//   ....[36]....
        /*0334*/ 	.word	0x00003010
        /*0338*/ 	.word	0x000000ff
        /*033c*/ 	.word	0x00000000
        /*0340*/ 	.short	0x010a
        /*0342*/ 	.byte	0x04
	.zero		1


	//   ....[37]....
        /*0344*/ 	.word	0x000030a0
        /*0348*/ 	.word	0x000000ff
        /*034c*/ 	.word	0x00000000
        /*0350*/ 	.short	0x010a
        /*0352*/ 	.byte	0x04
	.zero		1


	//   ....[38]....
        /*0354*/ 	.word	0x00003130
        /*0358*/ 	.word	0x000000ff
        /*035c*/ 	.word	0x00000000
        /*0360*/ 	.short	0x010a
        /*0362*/ 	.byte	0x04
	.zero		1


	//   ....[39]....
        /*0364*/ 	.word	0x000031c0
        /*0368*/ 	.word	0x000000ff
        /*036c*/ 	.word	0x00000000
        /*0370*/ 	.short	0x010a
        /*0372*/ 	.byte	0x04
	.zero		1


	//   ....[40]....
        /*0374*/ 	.word	0x00003260
        /*0378*/ 	.word	0x00000000
        /*037c*/ 	.word	0x00000000
        /*0380*/ 	.short	0x010a
        /*0382*/ 	.byte	0xff
	.zero		1


	//   ....[41]....
        /*0384*/ 	.word	0x00003390
        /*0388*/ 	.word	0x000000ff
        /*038c*/ 	.word	0x000000a8
        /*0390*/ 	.short	0x010a
        /*0392*/ 	.byte	0x2e
	.zero		1


	//   ....[42]....
        /*0394*/ 	.word	0x00003430
        /*0398*/ 	.word	0x000000ff
        /*039c*/ 	.word	0x000000a0
        /*03a0*/ 	.short	0x010a
        /*03a2*/ 	.byte	0x2e
	.zero		1


	//   ....[43]....
        /*03a4*/ 	.word	0x000034d0
        /*03a8*/ 	.word	0x000000ff
        /*03ac*/ 	.word	0x00000000
        /*03b0*/ 	.short	0x0101
        /*03b2*/ 	.byte	0x06
	.zero		1


	//   ....[44]....
        /*03b4*/ 	.word	0x00003510
        /*03b8*/ 	.word	0x000000ff
        /*03bc*/ 	.word	0x000000a8
        /*03c0*/ 	.short	0x0106
        /*03c2*/ 	.byte	0x2e
	.zero		1


	//   ....[45]....
        /*03c4*/ 	.word	0x00003550
        /*03c8*/ 	.word	0x00000000
        /*03cc*/ 	.word	0x000000a8
        /*03d0*/ 	.short	0x010a
        /*03d2*/ 	.byte	0xff
	.zero		1


	//   ....[46]....
        /*03d4*/ 	.word	0x00003b40
        /*03d8*/ 	.word	0x000000ff
        /*03dc*/ 	.word	0x000000a0
        /*03e0*/ 	.short	0x010a
        /*03e2*/ 	.byte	0x07
	.zero		1


	//   ....[47]....
        /*03e4*/ 	.word	0x00003bf0
        /*03e8*/ 	.word	0x000000ff
        /*03ec*/ 	.word	0x00000000
        /*03f0*/ 	.short	0x0101
        /*03f2*/ 	.byte	0x05
	.zero		1


	//   ....[48]....
        /*03f4*/ 	.word	0x00003c00
        /*03f8*/ 	.word	0x000000ff
        /*03fc*/ 	.word	0x000000c0
        /*0400*/ 	.short	0x010a
        /*0402*/ 	.byte	0x09
	.zero		1


	//   ....[49]....
        /*0404*/ 	.word	0x00003c90
        /*0408*/ 	.word	0x000000ff
        /*040c*/ 	.word	0x00000000
        /*0410*/ 	.short	0x010a
        /*0412*/ 	.byte	0x04
	.zero		1


	//   ....[50]....
        /*0414*/ 	.word	0x00003d30
        /*0418*/ 	.word	0x000000ff
        /*041c*/ 	.word	0x00000000
        /*0420*/ 	.short	0x010a
        /*0422*/ 	.byte	0x08
	.zero		1


	//   ....[51]....
        /*0424*/ 	.word	0x00003e60
        /*0428*/ 	.word	0x000000ff
        /*042c*/ 	.word	0x00000000
        /*0430*/ 	.short	0x010a
        /*0432*/ 	.byte	0x04
	.zero		1


	//   ....[52]....
        /*0434*/ 	.word	0x000042b0
        /*0438*/ 	.word	0x000000ff
        /*043c*/ 	.word	0x00000000
        /*0440*/ 	.short	0x010a
        /*0442*/ 	.byte	0x05
	.zero		1


	//   ....[53]....
        /*0444*/ 	.word	0x00004340
        /*0448*/ 	.word	0x000000ff
        /*044c*/ 	.word	0x00000000
        /*0450*/ 	.short	0x010a
        /*0452*/ 	.byte	0x06
	.zero		1


	//   ....[54]....
        /*0454*/ 	.word	0x00004860
        /*0458*/ 	.word	0x000000ff
        /*045c*/ 	.word	0x000000a0
        /*0460*/ 	.short	0x010a
        /*0462*/ 	.byte	0x11
	.zero		1


	//   ....[55]....
        /*0464*/ 	.word	0x00004ce0
        /*0468*/ 	.word	0x000000ff
        /*046c*/ 	.word	0x00000000
        /*0470*/ 	.short	0x0101
        /*0472*/ 	.byte	0x10
	.zero		1


	//   ....[56]....
        /*0474*/ 	.word	0x00005010
        /*0478*/ 	.word	0x000000ff
        /*047c*/ 	.word	0x00000098
        /*0480*/ 	.short	0x010a
        /*0482*/ 	.byte	0x11
	.zero		1


	//   ....[57]....
        /*0484*/ 	.word	0x00005370
        /*0488*/ 	.word	0x000000ff
        /*048c*/ 	.word	0x00000078
        /*0490*/ 	.short	0x010a
        /*0492*/ 	.byte	0x16
	.zero		1


	//   ....[58]....
        /*0494*/ 	.word	0x00005580
        /*0498*/ 	.word	0x000000ff
        /*049c*/ 	.word	0x00000060
        /*04a0*/ 	.short	0x010b
        /*04a2*/ 	.byte	0x16
	.zero		1


	//   ....[59]....
        /*04a4*/ 	.word	0x00005610
        /*04a8*/ 	.word	0x000000ff
        /*04ac*/ 	.word	0x00000000
        /*04b0*/ 	.short	0x0101
        /*04b2*/ 	.byte	0x17
	.zero		1


	//   ....[60]....
        /*04b4*/ 	.word	0x00005640
        /*04b8*/ 	.word	0x000000ff
        /*04bc*/ 	.word	0x00000078
        /*04c0*/ 	.short	0x010a
        /*04c2*/ 	.byte	0x14
	.zero		1


	//   ....[61]....
        /*04c4*/ 	.word	0x000057f0
        /*04c8*/ 	.word	0x000000ff
        /*04cc*/ 	.word	0x00000060
        /*04d0*/ 	.short	0x010b
        /*04d2*/ 	.byte	0x14
	.zero		1


	//   ....[62]....
        /*04d4*/ 	.word	0x00005830
        /*04d8*/ 	.word	0x000000ff
        /*04dc*/ 	.word	0x00000000
        /*04e0*/ 	.short	0x0101
        /*04e2*/ 	.byte	0x13
	.zero		1


	//   ....[63]....
        /*04e4*/ 	.word	0x000058b0
        /*04e8*/ 	.word	0x000000ff
        /*04ec*/ 	.word	0x00000000
        /*04f0*/ 	.short	0x010a
        /*04f2*/ 	.byte	0x04
	.zero		1


	//   ....[64]....
        /*04f4*/ 	.word	0x00005940
        /*04f8*/ 	.word	0x000000ff
        /*04fc*/ 	.word	0x00000000
        /*0500*/ 	.short	0x010a
        /*0502*/ 	.byte	0x04
	.zero		1


	//   ....[65]....
        /*0504*/ 	.word	0x000059e0
        /*0508*/ 	.word	0x00000000
        /*050c*/ 	.word	0x00000000
        /*0510*/ 	.short	0x010a
        /*0512*/ 	.byte	0xff
	.zero		1


	//   ....[66]....
        /*0514*/ 	.word	0x00005da0
        /*0518*/ 	.word	0x000000ff
        /*051c*/ 	.word	0x000000a0
        /*0520*/ 	.short	0x010a
        /*0522*/ 	.byte	0x33
	.zero		1


	//   ....[67]....
        /*0524*/ 	.word	0x00005e90
        /*0528*/ 	.word	0x000000ff
        /*052c*/ 	.word	0x00000000
        /*0530*/ 	.short	0x0101
        /*0532*/ 	.byte	0x04
	.zero		1


	//   ....[68]....
        /*0534*/ 	.word	0x00006eb0
        /*0538*/ 	.word	0x00000002
        /*053c*/ 	.word	0x00000060
        /*0540*/ 	.short	0x010a
        /*0542*/ 	.byte	0xff
	.zero		1


	//   ....[69]....
        /*0544*/ 	.word	0x00006ee0
        /*0548*/ 	.word	0x00000057
        /*054c*/ 	.word	0x000000b0
        /*0550*/ 	.short	0x010a
        /*0552*/ 	.byte	0xff
	.zero		1


	//   ....[70]....
        /*0554*/ 	.word	0x00006f70
        /*0558*/ 	.word	0x00000002
        /*055c*/ 	.word	0x00000060
        /*0560*/ 	.short	0x010a
        /*0562*/ 	.byte	0xff
	.zero		1


	//   ....[71]....
        /*0564*/ 	.word	0x000071a0
        /*0568*/ 	.word	0x00000057
        /*056c*/ 	.word	0x000000b0
        /*0570*/ 	.short	0x010a
        /*0572*/ 	.byte	0xff
	.zero		1


	//   ....[72]....
        /*0574*/ 	.word	0x00007a30
        /*0578*/ 	.word	0x00000000
        /*057c*/ 	.word	0x00000000
        /*0580*/ 	.short	0x0101
        /*0582*/ 	.byte	0xff
	.zero		1


	//   ....[73]....
        /*0584*/ 	.word	0x00007a40
        /*0588*/ 	.word	0x00000003
        /*058c*/ 	.word	0x00000060
        /*0590*/ 	.short	0x010a
        /*0592*/ 	.byte	0xff
	.zero		1


	//   ....[74]....
        /*0594*/ 	.word	0x00007b10
        /*0598*/ 	.word	0x00000003
        /*059c*/ 	.word	0x00000060
        /*05a0*/ 	.short	0x010a
        /*05a2*/ 	.byte	0xff
	.zero		1


	//   ....[75]....
        /*05a4*/ 	.word	0x00007ea0
        /*05a8*/ 	.word	0x000000ff
        /*05ac*/ 	.word	0x00000000
        /*05b0*/ 	.short	0x0101
        /*05b2*/ 	.byte	0x05
	.zero		1


	//   ....[76]....
        /*05b4*/ 	.word	0x000084d0
        /*05b8*/ 	.word	0x00000002
        /*05bc*/ 	.word	0x00000000
        /*05c0*/ 	.short	0x0101
        /*05c2*/ 	.byte	0xff
	.zero		1


	//   ....[77]....
        /*05c4*/ 	.word	0x00008710
        /*05c8*/ 	.word	0x000000ff
        /*05cc*/ 	.word	0x00000000
        /*05d0*/ 	.short	0x0101
        /*05d2*/ 	.byte	0x04
	.zero		1


	//   ....[78]....
        /*05d4*/ 	.word	0x00008740
        /*05d8*/ 	.word	0x00000003
        /*05dc*/ 	.word	0x00000030
        /*05e0*/ 	.short	0x010a
        /*05e2*/ 	.byte	0xff
	.zero		1


	//   ....[79]....
        /*05e4*/ 	.word	0x000087a0
        /*05e8*/ 	.word	0x00000004
        /*05ec*/ 	.word	0x00000030
        /*05f0*/ 	.short	0x010a
        /*05f2*/ 	.byte	0xff
	.zero		1


	//   ....[80]....
        /*05f4*/ 	.word	0x00008800
        /*05f8*/ 	.word	0x00000002
        /*05fc*/ 	.word	0x000000a0
        /*0600*/ 	.short	0x010a
        /*0602*/ 	.byte	0xff
	.zero		1


	//   ....[81]....
        /*0604*/ 	.word	0x00008860
        /*0608*/ 	.word	0x00000000
        /*060c*/ 	.word	0x00000000
        /*0610*/ 	.short	0x010a
        /*0612*/ 	.byte	0xff
	.zero		1


	//   ....[82]....
        /*0614*/ 	.word	0x000088c0
        /*0618*/ 	.word	0x00000000
        /*061c*/ 	.word	0x00000000
        /*0620*/ 	.short	0x010a
        /*0622*/ 	.byte	0xff
	.zero		1


	//   ....[83]....
        /*0624*/ 	.word	0x00008920
        /*0628*/ 	.word	0x00000000
        /*062c*/ 	.word	0x00000000
        /*0630*/ 	.short	0x010a
        /*0632*/ 	.byte	0xff
	.zero		1


	//   ....[84]....
        /*0634*/ 	.word	0x00008980
        /*0638*/ 	.word	0x00000000
        /*063c*/ 	.word	0x00000000
        /*0640*/ 	.short	0x010a
        /*0642*/ 	.byte	0xff
	.zero		1


	//   ....[85]....
        /*0644*/ 	.word	0x000089e0
        /*0648*/ 	.word	0x00000000
        /*064c*/ 	.word	0x00000000
        /*0650*/ 	.short	0x010a
        /*0652*/ 	.byte	0xff
	.zero		1


	//   ....[86]....
        /*0654*/ 	.word	0x00008a40
        /*0658*/ 	.word	0x00000004
        /*065c*/ 	.word	0x000000a8
        /*0660*/ 	.short	0x010a
        /*0662*/ 	.byte	0xff
	.zero		1


	//   ....[87]....
        /*0664*/ 	.word	0x00008aa0
        /*0668*/ 	.word	0x00000004
        /*066c*/ 	.word	0x000000a0
        /*0670*/ 	.short	0x010a
        /*0672*/ 	.byte	0xff
	.zero		1


	//   ....[88]....
        /*0674*/ 	.word	0x00008b00
        /*0678*/ 	.word	0x00000000
        /*067c*/ 	.word	0x000000a0
        /*0680*/ 	.short	0x010a
        /*0682*/ 	.byte	0xff
	.zero		1


	//   ....[89]....
        /*0684*/ 	.word	0x00008b60
        /*0688*/ 	.word	0x00000005
        /*068c*/ 	.word	0x000000c0
        /*0690*/ 	.short	0x010a
        /*0692*/ 	.byte	0xff
	.zero		1


	//   ....[90]....
        /*0694*/ 	.word	0x00008bc0
        /*0698*/ 	.word	0x00000000
        /*069c*/ 	.word	0x00000000
        /*06a0*/ 	.short	0x010a
        /*06a2*/ 	.byte	0xff
	.zero		1


	//   ....[91]....
        /*06a4*/ 	.word	0x00008c20
        /*06a8*/ 	.word	0x00000000
        /*06ac*/ 	.word	0x00000000
        /*06b0*/ 	.short	0x010a
        /*06b2*/ 	.byte	0xff
	.zero		1


	//   ....[92]....
        /*06b4*/ 	.word	0x00008c80
        /*06b8*/ 	.word	0x00000000
        /*06bc*/ 	.word	0x00000000
        /*06c0*/ 	.short	0x010a
        /*06c2*/ 	.byte	0xff
	.zero		1


	//   ....[93]....
        /*06c4*/ 	.word	0x00008ce0
        /*06c8*/ 	.word	0x00000003
        /*06cc*/ 	.word	0x000000a0
        /*06d0*/ 	.short	0x010a
        /*06d2*/ 	.byte	0xff
	.zero		1


	//   ....[94]....
        /*06d4*/ 	.word	0x00008d40
        /*06d8*/ 	.word	0x00000000
        /*06dc*/ 	.word	0x00000098
        /*06e0*/ 	.short	0x010a
        /*06e2*/ 	.byte	0xff
	.zero		1


	//   ....[95]....
        /*06e4*/ 	.word	0x00008da0
        /*06e8*/ 	.word	0x00000000
        /*06ec*/ 	.word	0x00000078
        /*06f0*/ 	.short	0x010a
        /*06f2*/ 	.byte	0xff
	.zero		1


	//   ....[96]....
        /*06f4*/ 	.word	0x00008e00
        /*06f8*/ 	.word	0x00000003
        /*06fc*/ 	.word	0x00000078
        /*0700*/ 	.short	0x010a
        /*0702*/ 	.byte	0xff
	.zero		1


	//   ....[97]....
        /*0704*/ 	.word	0x00008e60
        /*0708*/ 	.word	0x00000000
        /*070c*/ 	.word	0x00000000
        /*0710*/ 	.short	0x010a
        /*0712*/ 	.byte	0xff
	.zero		1


	//   ....[98]....
        /*0714*/ 	.word	0x00008ec0
        /*0718*/ 	.word	0x00000000
        /*071c*/ 	.word	0x00000000
        /*0720*/ 	.short	0x010a
        /*0722*/ 	.byte	0xff
	.zero		1


	//   ....[99]....
        /*0724*/ 	.word	0x00008f20
        /*0728*/ 	.word	0x00000000
        /*072c*/ 	.word	0x000000a0
        /*0730*/ 	.short	0x010a
        /*0732*/ 	.byte	0xff
	.zero		1


	//   ....[100]....
        /*0734*/ 	.word	0x00008f70
        /*0738*/ 	.word	0x00000002
        /*073c*/ 	.word	0x00000060
        /*0740*/ 	.short	0x010a
        /*0742*/ 	.byte	0xff
	.zero		1


	//   ....[101]....
        /*0744*/ 	.word	0x00008fc0
        /*0748*/ 	.word	0x00000057
        /*074c*/ 	.word	0x000000b0
        /*0750*/ 	.short	0x010a
        /*0752*/ 	.byte	0xff
	.zero		1


	//   ....[102]....
        /*0754*/ 	.word	0x00009010
        /*0758*/ 	.word	0x00000003
        /*075c*/ 	.word	0x00000060
        /*0760*/ 	.short	0x010a
        /*0762*/ 	.byte	0xff
	.zero		1


	//----- nvinfo : EIATTR_NUM_MBARRIERS
	.align		4
.L_47:
        /*0764*/ 	.byte	0x03, 0x38
        /*0766*/ 	.short	0x001a


	//----- nvinfo : EIATTR_EXIT_INSTR_OFFSETS
	.align		4
        /*0768*/ 	.byte	0x04, 0x1c
        /*076a*/ 	.short	(.L_49 - .L_48)


	//   ....[0]....
.L_48:
        /*076c*/ 	.word	0x00003290


	//   ....[1]....
        /*0770*/ 	.word	0x00003520


	//   ....[2]....
        /*0774*/ 	.word	0x00003580


	//   ....[3]....
        /*0778*/ 	.word	0x000045b0


	//   ....[4]....
        /*077c*/ 	.word	0x00005a10


	//   ....[5]....
        /*0780*/ 	.word	0x00005a50


	//   ....[6]....
        /*0784*/ 	.word	0x00008600


	//   ....[7]....
        /*0788*/ 	.word	0x00008680


	//   ....[8]....
        /*078c*/ 	.word	0x000086b0


	//   ....[9]....
        /*0790*/ 	.word	0x00008720


	//----- nvinfo : EIATTR_MAX_THREADS
	.align		4
.L_49:
        /*0794*/ 	.byte	0x04, 0x05
        /*0796*/ 	.short	(.L_51 - .L_50)
.L_50:
        /*0798*/ 	.word	0x00000100
        /*079c*/ 	.word	0x00000001
        /*07a0*/ 	.word	0x00000001


	//----- nvinfo : EIATTR_CRS_STACK_SIZE
	.align		4
.L_51:
        /*07a4*/ 	.byte	0x04, 0x1e
        /*07a6*/ 	.short	(.L_53 - .L_52)
.L_52:
        /*07a8*/ 	.word	0x00000000


	//----- nvinfo : EIATTR_CBANK_PARAM_SIZE
	.align		4
.L_53:
        /*07ac*/ 	.byte	0x03, 0x19
        /*07ae*/ 	.short	0x0900


	//----- nvinfo : EIATTR_PARAM_CBANK
	.align		4
        /*07b0*/ 	.byte	0x04, 0x0a
        /*07b2*/ 	.short	(.L_55 - .L_54)
	.align		4
.L_54:
        /*07b4*/ 	.word	index@(.nv.constant0._ZN7cutlass13device_kernelINS_4conv6kernel13ConvUniversalINS1_16ConvProblemShapeILNS1_8OperatorE2ELi3EEENS1_10collective14CollectiveConvINS1_47MainloopSm100TmaUmmaWarpSpecializedImplicitGemmILS5_2ELi6ELi3ELi1ELi2EN4cute5tupleIJNSA_1CILi2EEENSC_ILi1EEESE_EEEEENSB_IJNSC_ILi64EEENSB_IJSH_EEESI_EEENS_10tfloat32_tESK_NSA_8TiledMMAINSA_8MMA_AtomIJNSA_17SM100_MMA_TF32_SSISK_SK_fLi64ELi64ELNSA_4UMMA5MajorE1ELSP_1ELNSO_7ScaleInE0ELSQ_0EEEEEENSA_6LayoutINSB_IJSE_SE_SE_EEENSB_IJNSC_ILi0EEESV_SV_EEEEENSB_IJNSA_10UnderscoreESY_SY_EEEEENS7_6detail27Sm100ImplicitGemmTileTraitsINSA_13SM90_TMA_LOADENSA_14ComposedLayoutINSA_7SwizzleILi2ELi5ELi2EEENSA_18smem_ptr_flag_bitsILi32EEENST_INSB_IJNSC_ILi32EEENSC_ILi4EEEEEENSB_IJSE_S19_EEEEEEEvEENS12_INSA_30SM90_TMA_LOAD_IM2COL_MULTICASTES1E_vEEEENS_8epilogue10collective18CollectiveEpilogueINS1J_23Sm100TmaWarpSpecializedILi3ELi2ELi16ELb1ELb0EEEJSJ_NSB_IJNST_ISH_SE_EENST_IS19_SE_EEEEESK_NSB_IJlNSB_IJSE_lllEEESV_EEESK_S1S_NS1J_6fusion15FusionCallbacksIS1N_NS1T_17LinearCombinationISK_fSK_fLNS_15FloatRoundStyleE2EEESJ_S1Q_JEEENSA_5SM1004TMEM4LOAD26SM100_TMEM_LOAD_16dp128b8xES13_NS14_INS15_ILi3ELi4ELi3EEES18_NST_INSB_IJNSC_ILi8EEES19_EEENSB_IJS19_SE_EEEEEEENSA_17SM75_U32x4_LDSM_NENSA_14SM90_TMA_STOREES28_NSA_17SM90_U32x4_STSM_NENSA_39AutoVectorizingCopyWithAssumedAlignmentILi128EEEEEEvvEEEEvNT_6ParamsE)
        /*07b8*/ 	.short	0x0380
        /*07ba*/ 	.short	0x0900


	//----- nvinfo : EIATTR_SW_WAR
	.align		4
.L_55:
        /*07bc*/ 	.byte	0x04, 0x36
        /*07be*/ 	.short	(.L_57 - .L_56)
.L_56:
        /*07c0*/ 	.word	0x00000008
.L_57:


//--------------------- .nv.callgraph             --------------------------
	.section	.nv.callgraph,"",@"SHT_CUDA_CALLGRAPH"
	.align	4
	.sectionentsize	8
	.align		4
        /*0000*/ 	.word	0x00000000
	.align		4
        /*0004*/ 	.word	0xffffffff
	.align		4
        /*0008*/ 	.word	index@(_ZN7cutlass13device_kernelINS_4conv6kernel13ConvUniversalINS1_16ConvProblemShapeILNS1_8OperatorE2ELi3EEENS1_10collective14CollectiveConvINS1_47MainloopSm100TmaUmmaWarpSpecializedImplicitGemmILS5_2ELi6ELi3ELi1ELi2EN4cute5tupleIJNSA_1CILi2EEENSC_ILi1EEESE_EEEEENSB_IJNSC_ILi64EEENSB_IJSH_EEESI_EEENS_10tfloat32_tESK_NSA_8TiledMMAINSA_8MMA_AtomIJNSA_17SM100_MMA_TF32_SSISK_SK_fLi64ELi64ELNSA_4UMMA5MajorE1ELSP_1ELNSO_7ScaleInE0ELSQ_0EEEEEENSA_6LayoutINSB_IJSE_SE_SE_EEENSB_IJNSC_ILi0EEESV_SV_EEEEENSB_IJNSA_10UnderscoreESY_SY_EEEEENS7_6detail27Sm100ImplicitGemmTileTraitsINSA_13SM90_TMA_LOADENSA_14ComposedLayoutINSA_7SwizzleILi2ELi5ELi2EEENSA_18smem_ptr_flag_bitsILi32EEENST_INSB_IJNSC_ILi32EEENSC_ILi4EEEEEENSB_IJSE_S19_EEEEEEEvEENS12_INSA_30SM90_TMA_LOAD_IM2COL_MULTICASTES1E_vEEEENS_8epilogue10collective18CollectiveEpilogueINS1J_23Sm100TmaWarpSpecializedILi3ELi2ELi16ELb1ELb0EEEJSJ_NSB_IJNST_ISH_SE_EENST_IS19_SE_EEEEESK_NSB_IJlNSB_IJSE_lllEEESV_EEESK_S1S_NS1J_6fusion15FusionCallbacksIS1N_NS1T_17LinearCombinationISK_fSK_fLNS_15FloatRoundStyleE2EEESJ_S1Q_JEEENSA_5SM1004TMEM4LOAD26SM100_TMEM_LOAD_16dp128b8xES13_NS14_INS15_ILi3ELi4ELi3EEES18_NST_INSB_IJNSC_ILi8EEES19_EEENSB_IJS19_SE_EEEEEEENSA_17SM75_U32x4_LDSM_NENSA_14SM90_TMA_STOREES28_NSA_17SM90_U32x4_STSM_NENSA_39AutoVectorizingCopyWithAssumedAlignmentILi128EEEEEEvvEEEEvNT_6ParamsE)
	.align		4
        /*000c*/ 	.word	index@(__assertfail)
	.align		4
        /*0010*/ 	.word	0x00000000
	.align		4
        /*0014*/ 	.word	0xfffffffe
	.align		4
        /*0018*/ 	.word	0x00000000
	.align		4
        /*001c*/ 	.word	0xfffffffd
	.align		4
        /*0020*/ 	.word	0x00000000
	.align		4
        /*0024*/ 	.word	0xfffffffc


//--------------------- .nv.constant4             --------------------------
	.section	.nv.constant4,"a",@progbits
	.align	8
	.align		8
.nv.constant4:
        /*0000*/ 	.dword	__assertfail
	.align		8
        /*0008*/ 	.dword	__unnamed_1
	.align		8
        /*0010*/ 	.dword	__unnamed_2
	.align		8
        /*0018*/ 	.dword	_ZN39_INTERNAL_8aed1370_4_k_cu_6bcbb82f_34634cuda3std3__45__cpo5beginE
	.align		8
        /*0020*/ 	.dword	_ZN39_INTERNAL_8aed1370_4_k_cu_6bcbb82f_34634cuda3std3__45__cpo3endE
	.align		8
        /*0028*/ 	.dword	_ZN39_INTERNAL_8aed1370_4_k_cu_6bcbb82f_34634cuda3std3__45__cpo6cbeginE
	.align		8
        /*0030*/ 	.dword	_ZN39_INTERNAL_8aed1370_4_k_cu_6bcbb82f_34634cuda3std3__45__cpo4cendE
	.align		8
        /*0038*/ 	.dword	_ZN39_INTERNAL_8aed1370_4_k_cu_6bcbb82f_34634cuda3std3__441_GLOBAL__N__8aed1370_4_k_cu_6bcbb82f_34636ignoreE
	.align		8
        /*0040*/ 	.dword	_ZN39_INTERNAL_8aed1370_4_k_cu_6bcbb82f_34634cuda3std3__419piecewise_constructE
	.align		8
        /*0048*/ 	.dword	_ZN39_INTERNAL_8aed1370_4_k_cu_6bcbb82f_34634cuda3std3__48in_placeE
	.align		8
        /*0050*/ 	.dword	_ZN39_INTERNAL_8aed1370_4_k_cu_6bcbb82f_34634cuda3std6ranges3__45__cpo4swapE
	.align		8
        /*0058*/ 	.dword	_ZN39_INTERNAL_8aed1370_4_k_cu_6bcbb82f_34634cuda3std6ranges3__45__cpo9iter_moveE
	.align		8
        /*0060*/ 	.dword	_ZN39_INTERNAL_8aed1370_4_k_cu_6bcbb82f_34634cute7productE
	.align		8
        /*0068*/ 	.dword	_ZN39_INTERNAL_8aed1370_4_k_cu_6bcbb82f_34634cute1_E
	.align		8
        /*0070*/ 	.dword	$str$27
	.align		8
        /*0078*/ 	.dword	$str$28
	.align		8
        /*0080*/ 	.dword	$str$29
	.align		8
        /*0088*/ 	.dword	$str$30


//--------------------- .text._ZN7cutlass13device_kernelINS_4conv6kernel13ConvUniversalINS1_16ConvProblemShapeILNS1_8OperatorE2ELi3EEENS1_10collective14CollectiveConvINS1_47MainloopSm100TmaUmmaWarpSpecializedImplicitGemmILS5_2ELi6ELi3ELi1ELi2EN4cute5tupleIJNSA_1CILi2EEENSC_ILi1EEESE_EEEEENSB_IJNSC_ILi64EEENSB_IJSH_EEESI_EEENS_10tfloat32_tESK_NSA_8TiledMMAINSA_8MMA_AtomIJNSA_17SM100_MMA_TF32_SSISK_SK_fLi64ELi64ELNSA_4UMMA5MajorE1ELSP_1ELNSO_7ScaleInE0ELSQ_0EEEEEENSA_6LayoutINSB_IJSE_SE_SE_EEENSB_IJNSC_ILi0EEESV_SV_EEEEENSB_IJNSA_10UnderscoreESY_SY_EEEEENS7_6detail27Sm100ImplicitGemmTileTraitsINSA_13SM90_TMA_LOADENSA_14ComposedLayoutINSA_7SwizzleILi2ELi5ELi2EEENSA_18smem_ptr_flag_bitsILi32EEENST_INSB_IJNSC_ILi32EEENSC_ILi4EEEEEENSB_IJSE_S19_EEEEEEEvEENS12_INSA_30SM90_TMA_LOAD_IM2COL_MULTICASTES1E_vEEEENS_8epilogue10collective18CollectiveEpilogueINS1J_23Sm100TmaWarpSpecializedILi3ELi2ELi16ELb1ELb0EEEJSJ_NSB_IJNST_ISH_SE_EENST_IS19_SE_EEEEESK_NSB_IJlNSB_IJSE_lllEEESV_EEESK_S1S_NS1J_6fusion15FusionCallbacksIS1N_NS1T_17LinearCombinationISK_fSK_fLNS_15FloatRoundStyleE2EEESJ_S1Q_JEEENSA_5SM1004TMEM4LOAD26SM100_TMEM_LOAD_16dp128b8xES13_NS14_INS15_ILi3ELi4ELi3EEES18_NST_INSB_IJNSC_ILi8EEES19_EEENSB_IJS19_SE_EEEEEEENSA_17SM75_U32x4_LDSM_NENSA_14SM90_TMA_STOREES28_NSA_17SM90_U32x4_STSM_NENSA_39AutoVectorizingCopyWithAssumedAlignmentILi128EEEEEEvvEEEEvNT_6ParamsE --------------------------
	.section	.text._ZN7cutlass13device_kernelINS_4conv6kernel13ConvUniversalINS1_16ConvProblemShapeILNS1_8OperatorE2ELi3EEENS1_10collective14CollectiveConvINS1_47MainloopSm100TmaUmmaWarpSpecializedImplicitGemmILS5_2ELi6ELi3ELi1ELi2EN4cute5tupleIJNSA_1CILi2EEENSC_ILi1EEESE_EEEEENSB_IJNSC_ILi64EEENSB_IJSH_EEESI_EEENS_10tfloat32_tESK_NSA_8TiledMMAINSA_8MMA_AtomIJNSA_17SM100_MMA_TF32_SSISK_SK_fLi64ELi64ELNSA_4UMMA5MajorE1ELSP_1ELNSO_7ScaleInE0ELSQ_0EEEEEENSA_6LayoutINSB_IJSE_SE_SE_EEENSB_IJNSC_ILi0EEESV_SV_EEEEENSB_IJNSA_10UnderscoreESY_SY_EEEEENS7_6detail27Sm100ImplicitGemmTileTraitsINSA_13SM90_TMA_LOADENSA_14ComposedLayoutINSA_7SwizzleILi2ELi5ELi2EEENSA_18smem_ptr_flag_bitsILi32EEENST_INSB_IJNSC_ILi32EEENSC_ILi4EEEEEENSB_IJSE_S19_EEEEEEEvEENS12_INSA_30SM90_TMA_LOAD_IM2COL_MULTICASTES1E_vEEEENS_8epilogue10collective18CollectiveEpilogueINS1J_23Sm100TmaWarpSpecializedILi3ELi2ELi16ELb1ELb0EEEJSJ_NSB_IJNST_ISH_SE_EENST_IS19_SE_EEEEESK_NSB_IJlNSB_IJSE_lllEEESV_EEESK_S1S_NS1J_6fusion15FusionCallbacksIS1N_NS1T_17LinearCombinationISK_fSK_fLNS_15FloatRoundStyleE2EEESJ_S1Q_JEEENSA_5SM1004TMEM4LOAD26SM100_TMEM_LOAD_16dp128b8xES13_NS14_INS15_ILi3ELi4ELi3EEES18_NST_INSB_IJNSC_ILi8EEES19_EEENSB_IJS19_SE_EEEEEEENSA_17SM75_U32x4_LDSM_NENSA_14SM90_TMA_STOREES28_NSA_17SM90_U32x4_STSM_NENSA_39AutoVectorizingCopyWithAssumedAlignmentILi128EEEEEEvvEEEEvNT_6ParamsE,"ax",@progbits
	.align	128
.text._ZN7cutlass13device_kernelINS_4conv6kernel13ConvUniversalINS1_16ConvProblemShapeILNS1_8OperatorE2ELi3EEENS1_10collective14CollectiveConvINS1_47MainloopSm100TmaUmmaWarpSpecializedImplicitGemmILS5_2ELi6ELi3ELi1ELi2EN4cute5tupleIJNSA_1CILi2EEENSC_ILi1EEESE_EEEEENSB_IJNSC_ILi64EEENSB_IJSH_EEESI_EEENS_10tfloat32_tESK_NSA_8TiledMMAINSA_8MMA_AtomIJNSA_17SM100_MMA_TF32_SSISK_SK_fLi64ELi64ELNSA_4UMMA5MajorE1ELSP_1ELNSO_7ScaleInE0ELSQ_0EEEEEENSA_6LayoutINSB_IJSE_SE_SE_EEENSB_IJNSC_ILi0EEESV_SV_EEEEENSB_IJNSA_10UnderscoreESY_SY_EEEEENS7_6detail27Sm100ImplicitGemmTileTraitsINSA_13SM90_TMA_LOADENSA_14ComposedLayoutINSA_7SwizzleILi2ELi5ELi2EEENSA_18smem_ptr_flag_bitsILi32EEENST_INSB_IJNSC_ILi32EEENSC_ILi4EEEEEENSB_IJSE_S19_EEEEEEEvEENS12_INSA_30SM90_TMA_LOAD_IM2COL_MULTICASTES1E_vEEEENS_8epilogue10collective18CollectiveEpilogueINS1J_23Sm100TmaWarpSpecializedILi3ELi2ELi16ELb1ELb0EEEJSJ_NSB_IJNST_ISH_SE_EENST_IS19_SE_EEEEESK_NSB_IJlNSB_IJSE_lllEEESV_EEESK_S1S_NS1J_6fusion15FusionCallbacksIS1N_NS1T_17LinearCombinationISK_fSK_fLNS_15FloatRoundStyleE2EEESJ_S1Q_JEEENSA_5SM1004TMEM4LOAD26SM100_TMEM_LOAD_16dp128b8xES13_NS14_INS15_ILi3ELi4ELi3EEES18_NST_INSB_IJNSC_ILi8EEES19_EEENSB_IJS19_SE_EEEEEEENSA_17SM75_U32x4_LDSM_NENSA_14SM90_TMA_STOREES28_NSA_17SM90_U32x4_STSM_NENSA_39AutoVectorizingCopyWithAssumedAlignmentILi128EEEEEEvvEEEEvNT_6ParamsE:
        .type           _ZN7cutlass13device_kernelINS_4conv6kernel13ConvUniversalINS1_16ConvProblemShapeILNS1_8OperatorE2ELi3EEENS1_10collective14CollectiveConvINS1_47MainloopSm100TmaUmmaWarpSpecializedImplicitGemmILS5_2ELi6ELi3ELi1ELi2EN4cute5tupleIJNSA_1CILi2EEENSC_ILi1EEESE_EEEEENSB_IJNSC_ILi64EEENSB_IJSH_EEESI_EEENS_10tfloat32_tESK_NSA_8TiledMMAINSA_8MMA_AtomIJNSA_17SM100_MMA_TF32_SSISK_SK_fLi64ELi64ELNSA_4UMMA5MajorE1ELSP_1ELNSO_7ScaleInE0ELSQ_0EEEEEENSA_6LayoutINSB_IJSE_SE_SE_EEENSB_IJNSC_ILi0EEESV_SV_EEEEENSB_IJNSA_10UnderscoreESY_SY_EEEEENS7_6detail27Sm100ImplicitGemmTileTraitsINSA_13SM90_TMA_LOADENSA_14ComposedLayoutINSA_7SwizzleILi2ELi5ELi2EEENSA_18smem_ptr_flag_bitsILi32EEENST_INSB_IJNSC_ILi32EEENSC_ILi4EEEEEENSB_IJSE_S19_EEEEEEEvEENS12_INSA_30SM90_TMA_LOAD_IM2COL_MULTICASTES1E_vEEEENS_8epilogue10collective18CollectiveEpilogueINS1J_23Sm100TmaWarpSpecializedILi3ELi2ELi16ELb1ELb0EEEJSJ_NSB_IJNST_ISH_SE_EENST_IS19_SE_EEEEESK_NSB_IJlNSB_IJSE_lllEEESV_EEESK_S1S_NS1J_6fusion15FusionCallbacksIS1N_NS1T_17LinearCombinationISK_fSK_fLNS_15FloatRoundStyleE2EEESJ_S1Q_JEEENSA_5SM1004TMEM4LOAD26SM100_TMEM_LOAD_16dp128b8xES13_NS14_INS15_ILi3ELi4ELi3EEES18_NST_INSB_IJNSC_ILi8EEES19_EEENSB_IJS19_SE_EEEEEEENSA_17SM75_U32x4_LDSM_NENSA_14SM90_TMA_STOREES28_NSA_17SM90_U32x4_STSM_NENSA_39AutoVectorizingCopyWithAssumedAlignmentILi128EEEEEEvvEEEEvNT_6ParamsE,@function
        .size           _ZN7cutlass13device_kernelINS_4conv6kernel13ConvUniversalINS1_16ConvProblemShapeILNS1_8OperatorE2ELi3EEENS1_10collective14CollectiveConvINS1_47MainloopSm100TmaUmmaWarpSpecializedImplicitGemmILS5_2ELi6ELi3ELi1ELi2EN4cute5tupleIJNSA_1CILi2EEENSC_ILi1EEESE_EEEEENSB_IJNSC_ILi64EEENSB_IJSH_EEESI_EEENS_10tfloat32_tESK_NSA_8TiledMMAINSA_8MMA_AtomIJNSA_17SM100_MMA_TF32_SSISK_SK_fLi64ELi64ELNSA_4UMMA5MajorE1ELSP_1ELNSO_7ScaleInE0ELSQ_0EEEEEENSA_6LayoutINSB_IJSE_SE_SE_EEENSB_IJNSC_ILi0EEESV_SV_EEEEENSB_IJNSA_10UnderscoreESY_SY_EEEEENS7_6detail27Sm100ImplicitGemmTileTraitsINSA_13SM90_TMA_LOADENSA_14ComposedLayoutINSA_7SwizzleILi2ELi5ELi2EEENSA_18smem_ptr_flag_bitsILi32EEENST_INSB_IJNSC_ILi32EEENSC_ILi4EEEEEENSB_IJSE_S19_EEEEEEEvEENS12_INSA_30SM90_TMA_LOAD_IM2COL_MULTICASTES1E_vEEEENS_8epilogue10collective18CollectiveEpilogueINS1J_23Sm100TmaWarpSpecializedILi3ELi2ELi16ELb1ELb0EEEJSJ_NSB_IJNST_ISH_SE_EENST_IS19_SE_EEEEESK_NSB_IJlNSB_IJSE_lllEEESV_EEESK_S1S_NS1J_6fusion15FusionCallbacksIS1N_NS1T_17LinearCombinationISK_fSK_fLNS_15FloatRoundStyleE2EEESJ_S1Q_JEEENSA_5SM1004TMEM4LOAD26SM100_TMEM_LOAD_16dp128b8xES13_NS14_INS15_ILi3ELi4ELi3EEES18_NST_INSB_IJNSC_ILi8EEES19_EEENSB_IJS19_SE_EEEEEEENSA_17SM75_U32x4_LDSM_NENSA_14SM90_TMA_STOREES28_NSA_17SM90_U32x4_STSM_NENSA_39AutoVectorizingCopyWithAssumedAlignmentILi128EEEEEEvvEEEEvNT_6ParamsE,(.L_x_157 - _ZN7cutlass13device_kernelINS_4conv6kernel13ConvUniversalINS1_16ConvProblemShapeILNS1_8OperatorE2ELi3EEENS1_10collective14CollectiveConvINS1_47MainloopSm100TmaUmmaWarpSpecializedImplicitGemmILS5_2ELi6ELi3ELi1ELi2EN4cute5tupleIJNSA_1CILi2EEENSC_ILi1EEESE_EEEEENSB_IJNSC_ILi64EEENSB_IJSH_EEESI_EEENS_10tfloat32_tESK_NSA_8TiledMMAINSA_8MMA_AtomIJNSA_17SM100_MMA_TF32_SSISK_SK_fLi64ELi64ELNSA_4UMMA5MajorE1ELSP_1ELNSO_7ScaleInE0ELSQ_0EEEEEENSA_6LayoutINSB_IJSE_SE_SE_EEENSB_IJNSC_ILi0EEESV_SV_EEEEENSB_IJNSA_10UnderscoreESY_SY_EEEEENS7_6detail27Sm100ImplicitGemmTileTraitsINSA_13SM90_TMA_LOADENSA_14ComposedLayoutINSA_7SwizzleILi2ELi5ELi2EEENSA_18smem_ptr_flag_bitsILi32EEENST_INSB_IJNSC_ILi32EEENSC_ILi4EEEEEENSB_IJSE_S19_EEEEEEEvEENS12_INSA_30SM90_TMA_LOAD_IM2COL_MULTICASTES1E_vEEEENS_8epilogue10collective18CollectiveEpilogueINS1J_23Sm100TmaWarpSpecializedILi3ELi2ELi16ELb1ELb0EEEJSJ_NSB_IJNST_ISH_SE_EENST_IS19_SE_EEEEESK_NSB_IJlNSB_IJSE_lllEEESV_EEESK_S1S_NS1J_6fusion15FusionCallbacksIS1N_NS1T_17LinearCombinationISK_fSK_fLNS_15FloatRoundStyleE2EEESJ_S1Q_JEEENSA_5SM1004TMEM4LOAD26SM100_TMEM_LOAD_16dp128b8xES13_NS14_INS15_ILi3ELi4ELi3EEES18_NST_INSB_IJNSC_ILi8EEES19_EEENSB_IJS19_SE_EEEEEEENSA_17SM75_U32x4_LDSM_NENSA_14SM90_TMA_STOREES28_NSA_17SM90_U32x4_STSM_NENSA_39AutoVectorizingCopyWithAssumedAlignmentILi128EEEEEEvvEEEEvNT_6ParamsE)
        .other          _ZN7cutlass13device_kernelINS_4conv6kernel13ConvUniversalINS1_16ConvProblemShapeILNS1_8OperatorE2ELi3EEENS1_10collective14CollectiveConvINS1_47MainloopSm100TmaUmmaWarpSpecializedImplicitGemmILS5_2ELi6ELi3ELi1ELi2EN4cute5tupleIJNSA_1CILi2EEENSC_ILi1EEESE_EEEEENSB_IJNSC_ILi64EEENSB_IJSH_EEESI_EEENS_10tfloat32_tESK_NSA_8TiledMMAINSA_8MMA_AtomIJNSA_17SM100_MMA_TF32_SSISK_SK_fLi64ELi64ELNSA_4UMMA5MajorE1ELSP_1ELNSO_7ScaleInE0ELSQ_0EEEEEENSA_6LayoutINSB_IJSE_SE_SE_EEENSB_IJNSC_ILi0EEESV_SV_EEEEENSB_IJNSA_10UnderscoreESY_SY_EEEEENS7_6detail27Sm100ImplicitGemmTileTraitsINSA_13SM90_TMA_LOADENSA_14ComposedLayoutINSA_7SwizzleILi2ELi5ELi2EEENSA_18smem_ptr_flag_bitsILi32EEENST_INSB_IJNSC_ILi32EEENSC_ILi4EEEEEENSB_IJSE_S19_EEEEEEEvEENS12_INSA_30SM90_TMA_LOAD_IM2COL_MULTICASTES1E_vEEEENS_8epilogue10collective18CollectiveEpilogueINS1J_23Sm100TmaWarpSpecializedILi3ELi2ELi16ELb1ELb0EEEJSJ_NSB_IJNST_ISH_SE_EENST_IS19_SE_EEEEESK_NSB_IJlNSB_IJSE_lllEEESV_EEESK_S1S_NS1J_6fusion15FusionCallbacksIS1N_NS1T_17LinearCombinationISK_fSK_fLNS_15FloatRoundStyleE2EEESJ_S1Q_JEEENSA_5SM1004TMEM4LOAD26SM100_TMEM_LOAD_16dp128b8xES13_NS14_INS15_ILi3ELi4ELi3EEES18_NST_INSB_IJNSC_ILi8EEES19_EEENSB_IJS19_SE_EEEEEEENSA_17SM75_U32x4_LDSM_NENSA_14SM90_TMA_STOREES28_NSA_17SM90_U32x4_STSM_NENSA_39AutoVectorizingCopyWithAssumedAlignmentILi128EEEEEEvvEEEEvNT_6ParamsE,@"STO_CUDA_ENTRY STV_DEFAULT"
_ZN7cutlass13device_kernelINS_4conv6kernel13ConvUniversalINS1_16ConvProblemShapeILNS1_8OperatorE2ELi3EEENS1_10collective14CollectiveConvINS1_47MainloopSm100TmaUmmaWarpSpecializedImplicitGemmILS5_2ELi6ELi3ELi1ELi2EN4cute5tupleIJNSA_1CILi2EEENSC_ILi1EEESE_EEEEENSB_IJNSC_ILi64EEENSB_IJSH_EEESI_EEENS_10tfloat32_tESK_NSA_8TiledMMAINSA_8MMA_AtomIJNSA_17SM100_MMA_TF32_SSISK_SK_fLi64ELi64ELNSA_4UMMA5MajorE1ELSP_1ELNSO_7ScaleInE0ELSQ_0EEEEEENSA_6LayoutINSB_IJSE_SE_SE_EEENSB_IJNSC_ILi0EEESV_SV_EEEEENSB_IJNSA_10UnderscoreESY_SY_EEEEENS7_6detail27Sm100ImplicitGemmTileTraitsINSA_13SM90_TMA_LOADENSA_14ComposedLayoutINSA_7SwizzleILi2ELi5ELi2EEENSA_18smem_ptr_flag_bitsILi32EEENST_INSB_IJNSC_ILi32EEENSC_ILi4EEEEEENSB_IJSE_S19_EEEEEEEvEENS12_INSA_30SM90_TMA_LOAD_IM2COL_MULTICASTES1E_vEEEENS_8epilogue10collective18CollectiveEpilogueINS1J_23Sm100TmaWarpSpecializedILi3ELi2ELi16ELb1ELb0EEEJSJ_NSB_IJNST_ISH_SE_EENST_IS19_SE_EEEEESK_NSB_IJlNSB_IJSE_lllEEESV_EEESK_S1S_NS1J_6fusion15FusionCallbacksIS1N_NS1T_17LinearCombinationISK_fSK_fLNS_15FloatRoundStyleE2EEESJ_S1Q_JEEENSA_5SM1004TMEM4LOAD26SM100_TMEM_LOAD_16dp128b8xES13_NS14_INS15_ILi3ELi4ELi3EEES18_NST_INSB_IJNSC_ILi8EEES19_EEENSB_IJS19_SE_EEEEEEENSA_17SM75_U32x4_LDSM_NENSA_14SM90_TMA_STOREES28_NSA_17SM90_U32x4_STSM_NENSA_39AutoVectorizingCopyWithAssumedAlignmentILi128EEEEEEvvEEEEvNT_6ParamsE:
[----:B------:R-:W1:Y:S01]  /*0000*/  LDC R1, c[0x0][0x37c] ;  /* 0x0000df00ff017b82 */ /* 0x000e620000000800 */
[----:B------:R-:W2:Y:S01]  /*0010*/  S2R R77, SR_TID.X ;  /* 0x00000000004d7919 */ /* 0x000ea20000002100 */
[----:B------:R-:W3:Y:S01]  /*0020*/  LDCU.64 UR6, c[0x0][0x990] ;  /* 0x00013200ff0677ac */ /* 0x000ee20008000a00 */
[----:B-1----:R-:W-:Y:S01]  /*0030*/  VIADD R1, R1, 0xfffffff8 ;  /* 0xfffffff801017836 */ /* 0x002fe20000000000 */
[----:B------:R-:W-:Y:S02]  /*0040*/  PRMT R67, RZ, 0x7610, R67 ;  /* 0x00007610ff437816 */ /* 0x000fe40000000043 */
[----:B------:R-:W-:Y:S01]  /*0050*/  ELECT P6, URZ, PT ;  /* 0x0000000000ff782f */ /* 0x000fe200038c0000 */
[----:B------:R-:W1:Y:S01]  /*0060*/  LDCU.64 UR48, c[0x0][0x358] ;  /* 0x00006b00ff3077ac */ /* 0x000e620008000a00 */
[----:B---3--:R-:W-:-:S04]  /*0070*/  UISETP.NE.U32.AND UP0, UPT, UR6, URZ, UPT ;  /* 0x000000ff0600728c */ /* 0x008fc8000bf05070 */
[----:B------:R-:W-:Y:S01]  /*0080*/  UISETP.NE.AND.EX UP0, UPT, UR7, URZ, UPT, UP0 ;  /* 0x000000ff0700728c */ /* 0x000fe2000bf05300 */
[----:B--2---:R-:W-:-:S05]  /*0090*/  SHF.R.U32.HI R78, RZ, 0x5, R77 ;  /* 0x00000005ff4e7819 */ /* 0x004fca000001164d */
[----:B------:R-:W2:Y:S02]  /*00a0*/  SHFL.IDX PT, R0, R78, RZ, 0x1f ;  /* 0x00001fff4e007589 */ /* 0x000ea400000e0000 */
[----:B--2---:R-:W-:Y:S01]  /*00b0*/  R2UR UR4, R0 ;  /* 0x00000000000472ca */ /* 0x004fe200000e0000 */
[----:B-1----:R-:W-:-:S14]  /*00c0*/  BRA.U UP0, `(.L_x_0) ;  /* 0x00000001002c7547 */ /* 0x002fdc000b800000 */
[----:B------:R-:W1:Y:S02]  /*00d0*/  LDCU.64 UR8, c[0x0][0x988] ;  /* 0x00013100ff0877ac */ /* 0x000e640008000a00 */
[----:B-1----:R-:W-:-:S04]  /*00e0*/  UISETP.NE.U32.AND UP0, UPT, UR8, URZ, UPT ;  /* 0x000000ff0800728c */ /* 0x002fc8000bf05070 */
[----:B------:R-:W-:-:S09]  /*00f0*/  UISETP.NE.AND.EX UP0, UPT, UR9, URZ, UPT, UP0 ;  /* 0x000000ff0900728c */ /* 0x000fd2000bf05300 */
[----:B------:R-:W-:Y:S05]  /*0100*/  BRA.U !UP0, `(.L_x_1) ;  /* 0x0000000108107547 */ /* 0x000fea000b800000 */
[----:B------:R-:W1:Y:S02]  /*0110*/  LDC.64 R2, c[0x0][0x988] ;  /* 0x00026200ff027b82 */ /* 0x000e640000000a00 */
[----:B-1----:R1:W5:Y:S01]  /*0120*/  LDG.E R35, desc[UR48][R2.64] ;  /* 0x0000003002237981 */ /* 0x002362000c1e1900 */
[----:B------:R-:W-:Y:S01]  /*0130*/  HFMA2 R67, -RZ, RZ, 0, 5.9604644775390625e-08 ;  /* 0x00000001ff437431 */ /* 0x000fe200000001ff */
[----:B------:R-:W-:Y:S05]  /*0140*/  BRA `(.L_x_0) ;  /* 0x00000000000c7947 */ /* 0x000fea0003800000 */
.L_x_1:
[----:B------:R-:W1:Y:S01]  /*0150*/  LDCU UR5, c[0x0][0x980] ;  /* 0x00013000ff0577ac */ /* 0x000e620008000800 */
[----:B------:R-:W-:Y:S01]  /*0160*/  HFMA2 R67, -RZ, RZ, 0, 5.9604644775390625e-08 ;  /* 0x00000001ff437431 */ /* 0x000fe200000001ff */
[----:B-1----:R-:W-:Y:S02]  /*0170*/  MOV R35, UR5 ;  /* 0x0000000500237c02 */ /* 0x002fe40008000f00 */
.L_x_0:
[----:B------:R-:W2:Y:S02]  /*0180*/  LDCU.64 UR8, c[0x0][0x9b0] ;  /* 0x00013600ff0877ac */ /* 0x000ea40008000a00 */
[----:B--2---:R-:W-:-:S04]  /*0190*/  UISETP.NE.U32.AND UP0, UPT, UR8, URZ, UPT ;  /* 0x000000ff0800728c */ /* 0x004fc8000bf05070 */
[----:B------:R-:W-:-:S09]  /*01a0*/  UISETP.NE.AND.EX UP0, UPT, UR9, URZ, UPT, UP0 ;  /* 0x000000ff0900728c */ /* 0x000fd2000bf05300 */
[----:B------:R-:W-:Y:S05]  /*01b0*/  BRA.U UP0, `(.L_x_2) ;  /* 0x0000000100247547 */ /* 0x000fea000b800000 */
[----:B------:R-:W2:Y:S02]  /*01c0*/  LDCU.64 UR8, c[0x0][0x9a8] ;  /* 0x00013500ff0877ac */ /* 0x000ea40008000a00 */
[----:B--2---:R-:W-:-:S04]  /*01d0*/  UISETP.NE.U32.AND UP0, UPT, UR8, URZ, UPT ;  /* 0x000000ff0800728c */ /* 0x004fc8000bf05070 */
[----:B------:R-:W-:-:S09]  /*01e0*/  UISETP.NE.AND.EX UP0, UPT, UR9, URZ, UPT, UP0 ;  /* 0x000000ff0900728c */ /* 0x000fd2000bf05300 */
[----:B------:R-:W-:Y:S05]  /*01f0*/  BRA.U !UP0, `(.L_x_3) ;  /* 0x00000001080c7547 */ /* 0x000fea000b800000 */
[----:B-1----:R-:W1:Y:S02]  /*0200*/  LDC.64 R2, c[0x0][0x9a8] ;  /* 0x00026a00ff027b82 */ /* 0x002e640000000a00 */
[----:B-1----:R2:W5:Y:S01]  /*0210*/  LDG.E R33, desc[UR48][R2.64] ;  /* 0x0000003002217981 */ /* 0x002562000c1e1900 */
[----:B------:R-:W-:Y:S05]  /*0220*/  BRA `(.L_x_2) ;  /* 0x0000000000087947 */ /* 0x000fea0003800000 */
.L_x_3:
[----:B------:R-:W2:Y:S02]  /*0230*/  LDCU UR5, c[0x0][0x9a0] ;  /* 0x00013400ff0577ac */ /* 0x000ea40008000800 */
[----:B--2---:R-:W-:Y:S02]  /*0240*/  MOV R33, UR5 ;  /* 0x0000000500217c02 */ /* 0x004fe40008000f00 */
.L_x_2:
[----:B------:R-:W-:Y:S01]  /*0250*/  IMAD.U32 R0, RZ, RZ, UR4 ;  /* 0x00000004ff007e24 */ /* 0x000fe2000f8e00ff */
[----:B------:R-:W-:Y:S04]  /*0260*/  BSSY.RECONVERGENT B0, `(.L_x_4) ;  /* 0x000000c000007945 */ /* 0x000fe80003800200 */
[C---:B------:R-:W-:Y:S02]  /*0270*/  ISETP.NE.OR P1, PT, R0.reuse, 0x1, !P6 ;  /* 0x000000010000780c */ /* 0x040fe40007725670 */
[----:B------:R-:W-:-:S11]  /*0280*/  ISETP.NE.OR P0, PT, R0, 0x3, !P6 ;  /* 0x000000030000780c */ /* 0x000fd60007705670 */
[----:B------:R-:W-:Y:S05]  /*0290*/  @P1 BRA `(.L_x_5) ;  /* 0x0000000000201947 */ /* 0x000fea0003800000 */
[----:B------:R-:W3:Y:S02]  /*02a0*/  LDCU.64 UR8, c[0x0][0x348] ;  /* 0x00006900ff0877ac */ /* 0x000ee40008000a00 */
[----:B---3--:R-:W-:Y:S02]  /*02b0*/  UIADD3 UR10, UP1, UPT, UR8, 0x80, URZ ;  /* 0x00000080080a7890 */ /* 0x008fe4000ff3e0ff */
[----:B------:R-:W-:Y:S02]  /*02c0*/  UIADD3 UR8, UP0, UPT, UR8, 0x180, URZ ;  /* 0x0000018008087890 */ /* 0x000fe4000ff1e0ff */
[----:B------:R-:W-:Y:S02]  /*02d0*/  UIADD3.X UR11, UPT, UPT, URZ, UR9, URZ, UP1, !UPT ;  /* 0x00000009ff0b7290 */ /* 0x000fe40008ffe4ff */
[----:B------:R-:W-:-:S07]  /*02e0*/  UIADD3.X UR9, UPT, UPT, URZ, UR9, URZ, UP0, !UPT ;  /* 0x00000009ff097290 */ /* 0x000fce00087fe4ff */
[----:B------:R3:W-:Y:S02]  /*02f0*/  UTMACCTL.PF [UR10] ;  /* 0x000000000a0079b9 */ /* 0x0007e40008040000 */
[----:B------:R3:W-:Y:S02]  /*0300*/  UTMACCTL.PF [UR8] ;  /* 0x00000000080079b9 */ /* 0x0007e40008040000 */
[----:B---3--:R-:W-:Y:S01]  /*0310*/  NOP ;  /* 0x0000000000007918 */ /* 0x008fe20000000000 */
.L_x_5:
[----:B------:R-:W-:Y:S05]  /*0320*/  BSYNC.RECONVERGENT B0 ;  /* 0x0000000000007941 */ /* 0x000fea0003800200 */
.L_x_4:
[----:B------:R-:W-:Y:S04]  /*0330*/  BSSY.RECONVERGENT B0, `(.L_x_6) ;  /* 0x000000a000007945 */ /* 0x000fe80003800200 */
        /* <DEDUP_REMOVED lines=9> */
.L_x_7:
[----:B------:R-:W-:Y:S05]  /*03d0*/  BSYNC.RECONVERGENT B0 ;  /* 0x0000000000007941 */ /* 0x000fea0003800200 */
.L_x_6:
[----:B------:R-:W3:Y:S01]  /*03e0*/  LDCU.64 UR8, c[0x0][0x988] ;  /* 0x00013100ff0877ac */ /* 0x000ee20008000a00 */
[----:B------:R-:W-:Y:S02]  /*03f0*/  UISETP.EQ.U32.AND UP1, UPT, UR6, URZ, UPT ;  /* 0x000000ff0600728c */ /* 0x000fe4000bf22070 */
[----:B------:R-:W-:Y:S02]  /*0400*/  UPLOP3.LUT UP6, UPT, UPT, UPT, UPT, 0x80, 0x8 ;  /* 0x000000000008789c */ /* 0x000fe40003fcf070 */
[----:B---3--:R-:W-:-:S04]  /*0410*/  UISETP.NE.U32.AND UP0, UPT, UR8, URZ, UPT ;  /* 0x000000ff0800728c */ /* 0x008fc8000bf05070 */
[----:B------:R-:W-:-:S04]  /*0420*/  UISETP.NE.AND.EX UP0, UPT, UR9, URZ, UPT, UP0 ;  /* 0x000000ff0900728c */ /* 0x000fc8000bf05300 */
[----:B------:R-:W-:-:S04]  /*0430*/  UISETP.EQ.OR.EX UP2, UPT, UR7, URZ, !UP0, UP1 ;  /* 0x000000ff0700728c */ /* 0x000fc8000c742710 */
[----:B------:R-:W-:-:S05]  /*0440*/  UP2UR UR50, UPR, URZ, 0x4 ;  /* 0x00000004ff327883 */ /* 0x000fca0008000000 */
[----:B------:R-:W-:Y:S07]  /*0450*/  BRA.U !UP2, `(.L_x_8) ;  /* 0x000000010a207547 */ /* 0x000fee000b800000 */
[----:B------:R-:W-:Y:S01]  /*0460*/  UISETP.NE.U32.AND UP2, UPT, UR6, URZ, UPT ;  /* 0x000000ff0600728c */ /* 0x000fe2000bf45070 */
[----:B-----5:R-:W-:Y:S01]  /*0470*/  FSETP.NEU.AND P0, PT, R35, RZ, PT ;  /* 0x000000ff2300720b */ /* 0x020fe20003f0d000 */
[----:B------:R-:W-:Y:S02]  /*0480*/  USEL UR5, URZ, 0xffffffff, UP0 ;  /* 0xffffffffff057887 */ /* 0x000fe40008000000 */
[----:B------:R-:W-:-:S10]  /*0490*/  UISETP.NE.AND.EX UP2, UPT, UR7, URZ, UPT, UP2 ;  /* 0x000000ff0700728c */ /* 0x000fd4000bf45320 */
[----:B------:R-:W-:Y:S01]  /*04a0*/  VOTEU.ANY UP1, P0 ;  /* 0x0000000000ff7886 */ /* 0x000fe20000020100 */
[----:B------:R-:W-:-:S04]  /*04b0*/  @!UP2 USEL UR5, URZ, 0xffffffff, UP1 ;  /* 0xffffffffff05a887 */ /* 0x000fc80008800000 */
[----:B------:R-:W-:-:S04]  /*04c0*/  ULOP3.LUT UR5, UR5, 0x1, URZ, 0xc0, !UPT ;  /* 0x0000000105057892 */ /* 0x000fc8000f8ec0ff */
[----:B------:R-:W-:-:S11]  /*04d0*/  UISETP.NE.U32.AND UP6, UPT, UR5, 0x1, UPT ;  /* 0x000000010500788c */ /* 0x000fd6000bfc5070 */
.L_x_8:
[----:B-12---:R-:W1:Y:S01]  /*04e0*/  SHFL.IDX PT, R2, R78, RZ, 0x1f ;  /* 0x00001fff4e027589 */ /* 0x006e6200000e0000 */
[----:B------:R-:W-:Y:S01]  /*04f0*/  UISETP.NE.AND UP5, UPT, UR4, 0x2, UPT ;  /* 0x000000020400788c */ /* 0x000fe2000bfa5270 */
[----:B-1----:R-:W-:-:S13]  /*0500*/  ISETP.NE.AND P0, PT, R2, RZ, PT ;  /* 0x000000ff0200720c */ /* 0x002fda0003f05270 */
[----:B------:R-:W-:Y:S05]  /*0510*/  @P0 BRA `(.L_x_9) ;  /* 0x0000000000680947 */ /* 0x000fea0003800000 */
[----:B------:R-:W1:Y:S01]  /*0520*/  S2UR UR7, SR_CgaCtaId ;  /* 0x00000000000779c3 */ /* 0x000e620000008800 */
[----:B------:R-:W-:Y:S01]  /*0530*/  UMOV UR8, 0x400 ;  /* 0x0000040000087882 */ /* 0x000fe20000000000 */
[----:B------:R-:W-:Y:S01]  /*0540*/  UMOV UR6, 0x1 ;  /* 0x0000000100067882 */ /* 0x000fe20000000000 */
[----:B------:R-:W-:Y:S01]  /*0550*/  UMOV UR5, 0x2 ;  /* 0x0000000200057882 */ /* 0x000fe20000000000 */
[----:B------:R-:W-:Y:S01]  /*0560*/  ELECT P0, URZ, PT ;  /* 0x0000000000ff782f */ /* 0x000fe20003800000 */
[----:B------:R-:W-:-:S04]  /*0570*/  UIADD3 UR10, UPT, UPT, -UR5, 0x100000, URZ ;  /* 0x00100000050a7890 */ /* 0x000fc8000fffe1ff */
[----:B------:R-:W-:Y:S02]  /*0580*/  USHF.L.U32 UR11, UR10, 0xb, URZ ;  /* 0x0000000b0a0b7899 */ /* 0x000fe400080006ff */
[----:B------:R-:W-:Y:S02]  /*0590*/  USHF.L.U32 UR10, UR10, 0x1, URZ ;  /* 0x000000010a0a7899 */ /* 0x000fe400080006ff */
[----:B-1----:R-:W-:Y:S02]  /*05a0*/  ULEA UR7, UR7, UR8, 0x18 ;  /* 0x0000000807077291 */ /* 0x002fe4000f8ec0ff */
[----:B------:R-:W-:-:S04]  /*05b0*/  UIADD3 UR8, UPT, UPT, -UR6, 0x100000, URZ ;  /* 0x0010000006087890 */ /* 0x000fc8000fffe1ff */
[----:B------:R-:W-:Y:S02]  /*05c0*/  USHF.L.U32 UR9, UR8, 0xb, URZ ;  /* 0x0000000b08097899 */ /* 0x000fe400080006ff */
[----:B------:R-:W-:Y:S01]  /*05d0*/  USHF.L.U32 UR8, UR8, 0x1, URZ ;  /* 0x0000000108087899 */ /* 0x000fe200080006ff */
[----:B------:R-:W1:Y:S11]  /*05e0*/  FENCE.VIEW.ASYNC.S ;  /* 0x00000000000073c6 */ /* 0x000e760000000000 */
[----:B-1----:R1:W2:Y:S01]  /*05f0*/  SYNCS.EXCH.64 URZ, [UR7], UR8 ;  /* 0x0000000807ff75b2 */ /* 0x0022a20008000100 */
[----:B------:R1:W3:Y:S01]  /*0600*/  SYNCS.EXCH.64 URZ, [UR7+0x30], UR10 ;  /* 0x0000300a07ff75b2 */ /* 0x0002e20008000100 */
[----:B------:R1:W4:Y:S01]  /*0610*/  SYNCS.EXCH.64 URZ, [UR7+0x8], UR8 ;  /* 0x0000080807ff75b2 */ /* 0x0003220008000100 */
[----:B------:R1:W1:Y:S01]  /*0620*/  SYNCS.EXCH.64 URZ, [UR7+0x38], UR10 ;  /* 0x0000380a07ff75b2 */ /* 0x0002620008000100 */
        /* <DEDUP_REMOVED lines=8> */
[----:B------:R-:W-:Y:S01]  /*06b0*/  NOP ;  /* 0x0000000000007918 */ /* 0x000fe20000000000 */
.L_x_9:
[----:B------:R-:W2:Y:S01]  /*06c0*/  SHFL.IDX PT, R2, R78, RZ, 0x1f ;  /* 0x00001fff4e027589 */ /* 0x000ea200000e0000 */
[----:B------:R-:W-:Y:S01]  /*06d0*/  NOP ;  /* 0x0000000000007918 */ /* 0x000fe20000000000 */
[----:B--2---:R-:W-:-:S13]  /*06e0*/  ISETP.NE.AND P0, PT, R2, 0x1, PT ;  /* 0x000000010200780c */ /* 0x004fda0003f05270 */
[----:B------:R-:W-:Y:S05]  /*06f0*/  @P0 BRA `(.L_x_10) ;  /* 0x0000000000500947 */ /* 0x000fea0003800000 */
[----:B-1----:R-:W1:Y:S01]  /*0700*/  S2UR UR7, SR_CgaCtaId ;  /* 0x00000000000779c3 */ /* 0x002e620000008800 */
        /* <DEDUP_REMOVED lines=12> */
[----:B-1----:R2:W1:Y:S01]  /*07d0*/  SYNCS.EXCH.64 URZ, [UR7+0x60], UR8 ;  /* 0x0000600807ff75b2 */ /* 0x0024620008000100 */
[----:B------:R2:W1:Y:S01]  /*07e0*/  SYNCS.EXCH.64 URZ, [UR7+0x78], UR10 ;  /* 0x0000780a07ff75b2 */ /* 0x0004620008000100 */
[----:B------:R2:W1:Y:S01]  /*07f0*/  SYNCS.EXCH.64 URZ, [UR7+0x68], UR8 ;  /* 0x0000680807ff75b2 */ /* 0x0004620008000100 */
[----:B------:R2:W1:Y:S01]  /*0800*/  SYNCS.EXCH.64 URZ, [UR7+0x80], UR10 ;  /* 0x0000800a07ff75b2 */ /* 0x0004620008000100 */
[----:B------:R2:W1:Y:S01]  /*0810*/  SYNCS.EXCH.64 URZ, [UR7+0x70], UR8 ;  /* 0x0000700807ff75b2 */ /* 0x0004620008000100 */
[----:B------:R2:W1:Y:S02]  /*0820*/  SYNCS.EXCH.64 URZ, [UR7+0x88], UR10 ;  /* 0x0000880a07ff75b2 */ /* 0x0004640008000100 */
[----:B--2---:R-:W-:Y:S01]  /*0830*/  NOP ;  /* 0x0000000000007918 */ /* 0x004fe20000000000 */
.L_x_10:
[----:B------:R-:W2:Y:S01]  /*0840*/  SHFL.IDX PT, R2, R78, RZ, 0x1f ;  /* 0x00001fff4e027589 */ /* 0x000ea200000e0000 */
[----:B------:R-:W-:Y:S01]  /*0850*/  NOP ;  /* 0x0000000000007918 */ /* 0x000fe20000000000 */
[----:B--2---:R-:W-:-:S13]  /*0860*/  ISETP.NE.AND P0, PT, R2, 0x3, PT ;  /* 0x000000030200780c */ /* 0x004fda0003f05270 */
[----:B------:R-:W-:Y:S05]  /*0870*/  @P0 BRA `(.L_x_11) ;  /* 0x0000000000300947 */ /* 0x000fea0003800000 */
[----:B------:R-:W2:Y:S01]  /*0880*/  S2UR UR6, SR_CgaCtaId ;  /* 0x00000000000679c3 */ /* 0x000ea20000008800 */
[----:B-1----:R-:W-:Y:S01]  /*0890*/  UMOV UR7, 0x400 ;  /* 0x0000040000077882 */ /* 0x002fe20000000000 */
[----:B------:R-:W-:Y:S01]  /*08a0*/  UMOV UR5, 0x20 ;  /* 0x0000002000057882 */ /* 0x000fe20000000000 */
[----:B------:R-:W-:Y:S01]  /*08b0*/  ELECT P0, URZ, PT ;  /* 0x0000000000ff782f */ /* 0x000fe20003800000 */
[----:B------:R-:W-:-:S04]  /*08c0*/  UIADD3 UR8, UPT, UPT, -UR5, 0x100000, URZ ;  /* 0x0010000005087890 */ /* 0x000fc8000fffe1ff */
[----:B------:R-:W-:Y:S02]  /*08d0*/  USHF.L.U32 UR9, UR8, 0xb, URZ ;  /* 0x0000000b08097899 */ /* 0x000fe400080006ff */
[----:B------:R-:W-:Y:S02]  /*08e0*/  USHF.L.U32 UR8, UR8, 0x1, URZ ;  /* 0x0000000108087899 */ /* 0x000fe400080006ff */
[----:B--2---:R-:W-:Y:S01]  /*08f0*/  ULEA UR6, UR6, UR7, 0x18 ;  /* 0x0000000706067291 */ /* 0x004fe2000f8ec0ff */
[----:B------:R-:W1:Y:S11]  /*0900*/  FENCE.VIEW.ASYNC.S ;  /* 0x00000000000073c6 */ /* 0x000e760000000000 */
[----:B-1----:R2:W1:Y:S01]  /*0910*/  SYNCS.EXCH.64 URZ, [UR6+0x90], UR8 ;  /* 0x0000900806ff75b2 */ /* 0x0024620008000100 */
[----:B------:R2:W1:Y:S02]  /*0920*/  SYNCS.EXCH.64 URZ, [UR6+0x98], UR8 ;  /* 0x0000980806ff75b2 */ /* 0x0004640008000100 */
[----:B--2---:R-:W-:Y:S01]  /*0930*/  NOP ;  /* 0x0000000000007918 */ /* 0x004fe20000000000 */
.L_x_11:
[----:B------:R-:W2:Y:S01]  /*0940*/  SHFL.IDX PT, R2, R78, RZ, 0x1f ;  /* 0x00001fff4e027589 */ /* 0x000ea200000e0000 */
[----:B------:R-:W-:Y:S01]  /*0950*/  NOP ;  /* 0x0000000000007918 */ /* 0x000fe20000000000 */
[----:B--2---:R-:W-:-:S13]  /*0960*/  ISETP.NE.AND P0, PT, R2, 0x4, PT ;  /* 0x000000040200780c */ /* 0x004fda0003f05270 */
[----:B------:R-:W-:Y:S05]  /*0970*/  @P0 BRA `(.L_x_12) ;  /* 0x0000000000440947 */ /* 0x000fea0003800000 */
[----:B------:R-:W2:Y:S01]  /*0980*/  S2UR UR6, SR_CgaCtaId ;  /* 0x00000000000679c3 */ /* 0x000ea20000008800 */
[----:B-1----:R-:W-:Y:S01]  /*0990*/  UMOV UR8, 0x1e0 ;  /* 0x000001e000087882 */ /* 0x002fe20000000000 */
[----:B------:R-:W-:Y:S01]  /*09a0*/  UMOV UR7, 0x400 ;  /* 0x0000040000077882 */ /* 0x000fe20000000000 */
[----:B------:R-:W-:Y:S01]  /*09b0*/  USEL UR8, UR8, 0x1a0, UP6 ;  /* 0x000001a008087887 */ /* 0x000fe2000b000000 */
[----:B------:R-:W-:Y:S01]  /*09c0*/  UMOV UR5, 0x1 ;  /* 0x0000000100057882 */ /* 0x000fe20000000000 */
[----:B------:R-:W-:Y:S01]  /*09d0*/  ELECT P0, URZ, PT ;  /* 0x0000000000ff782f */ /* 0x000fe20003800000 */
[----:B------:R-:W-:-:S04]  /*09e0*/  UIADD3 UR10, UPT, UPT, -UR5, 0x100000, URZ ;  /* 0x00100000050a7890 */ /* 0x000fc8000fffe1ff */
[----:B------:R-:W-:Y:S02]  /*09f0*/  USHF.L.U32 UR11, UR10, 0xb, URZ ;  /* 0x0000000b0a0b7899 */ /* 0x000fe400080006ff */
[----:B------:R-:W-:Y:S02]  /*0a00*/  USHF.L.U32 UR10, UR10, 0x1, URZ ;  /* 0x000000010a0a7899 */ /* 0x000fe400080006ff */
        /* <DEDUP_REMOVED lines=8> */
.L_x_12:
[----:B------:R-:W2:Y:S01]  /*0a90*/  SHFL.IDX PT, R2, R78, RZ, 0x1f ;  /* 0x00001fff4e027589 */ /* 0x000ea200000e0000 */
[----:B------:R-:W1:Y:S01]  /*0aa0*/  S2UR UR46, SR_CgaCtaId ;  /* 0x00000000002e79c3 */ /* 0x000e620000008800 */
[----:B------:R-:W-:Y:S01]  /*0ab0*/  NOP ;  /* 0x0000000000007918 */ /* 0x000fe20000000000 */
[----:B--2---:R-:W-:-:S13]  /*0ac0*/  ISETP.NE.AND P0, PT, R2, 0x5, PT ;  /* 0x000000050200780c */ /* 0x004fda0003f05270 */
[----:B-1----:R-:W-:Y:S05]  /*0ad0*/  @P0 BRA `(.L_x_13) ;  /* 0x0000000000440947 */ /* 0x002fea0003800000 */
[----:B------:R-:W-:Y:S01]  /*0ae0*/  UMOV UR7, 0x400 ;  /* 0x0000040000077882 */ /* 0x000fe20000000000 */
[----:B------:R-:W-:Y:S01]  /*0af0*/  UMOV UR6, 0x1 ;  /* 0x0000000100067882 */ /* 0x000fe20000000000 */
[----:B------:R-:W-:Y:S01]  /*0b00*/  UMOV UR5, 0x80 ;  /* 0x0000008000057882 */ /* 0x000fe20000000000 */
[----:B------:R-:W-:Y:S02]  /*0b10*/  ULEA UR7, UR46, UR7, 0x18 ;  /* 0x000000072e077291 */ /* 0x000fe4000f8ec0ff */
[----:B------:R-:W-:-:S04]  /*0b20*/  UIADD3 UR8, UPT, UPT, -UR6, 0x100000, URZ ;  /* 0x0010000006087890 */ /* 0x000fc8000fffe1ff */
[----:B------:R-:W-:Y:S02]  /*0b30*/  USHF.L.U32 UR9, UR8, 0xb, URZ ;  /* 0x0000000b08097899 */ /* 0x000fe400080006ff */
[----:B------:R-:W-:Y:S02]  /*0b40*/  USHF.L.U32 UR8, UR8, 0x1, URZ ;  /* 0x0000000108087899 */ /* 0x000fe400080006ff */
[----:B------:R-:W-:-:S04]  /*0b50*/  UIADD3 UR10, UPT, UPT, -UR5, 0x100000, URZ ;  /* 0x00100000050a7890 */ /* 0x000fc8000fffe1ff */
[----:B------:R-:W-:Y:S02]  /*0b60*/  USHF.L.U32 UR11, UR10, 0xb, URZ ;  /* 0x0000000b0a0b7899 */ /* 0x000fe400080006ff */
[----:B------:R-:W-:Y:S01]  /*0b70*/  USHF.L.U32 UR10, UR10, 0x1, URZ ;  /* 0x000000010a0a7899 */ /* 0x000fe200080006ff */
[----:B------:R-:W-:Y:S01]  /*0b80*/  ELECT P0, URZ, PT ;  /* 0x0000000000ff782f */ /* 0x000fe20003800000 */
[----:B------:R-:W1:Y:S02]  /*0b90*/  FENCE.VIEW.ASYNC.S ;  /* 0x00000000000073c6 */ /* 0x000e640000000000 */
[----:B-1----:R1:W2:Y:S08]  /*0ba0*/  SYNCS.EXCH.64 URZ, [UR7+0xb0], UR8 ;  /* 0x0000b00807ff75b2 */ /* 0x0022b00008000100 */
[----:B------:R1:W1:Y:S01]  /*0bb0*/  SYNCS.EXCH.64 URZ, [UR7+0xc0], UR10 ;  /* 0x0000c00a07ff75b2 */ /* 0x0002620008000100 */
[----:B------:R1:W1:Y:S01]  /*0bc0*/  SYNCS.EXCH.64 URZ, [UR7+0xb8], UR8 ;  /* 0x0000b80807ff75b2 */ /* 0x0002620008000100 */
[----:B------:R1:W1:Y:S01]  /*0bd0*/  SYNCS.EXCH.64 URZ, [UR7+0xc8], UR10 ;  /* 0x0000c80a07ff75b2 */ /* 0x0002620008000100 */
[----:B------:R-:W-:Y:S01]  /*0be0*/  NOP ;  /* 0x0000000000007918 */ /* 0x000fe20000000000 */
.L_x_13:
[----:B------:R-:W3:Y:S01]  /*0bf0*/  LDCU UR5, c[0x0][0x36c] ;  /* 0x00006d80ff0577ac */ /* 0x000ee20008000800 */
[----:B------:R-:W-:Y:S01]  /*0c00*/  ISETP.NE.OR P6, PT, R0, 0x2, !P6 ;  /* 0x000000020000780c */ /* 0x000fe200077c5670 */
[----:B------:R-:W-:Y:S01]  /*0c10*/  NOP ;  /* 0x0000000000007918 */ /* 0x000fe20000000000 */
[----:B------:R-:W-:Y:S01]  /*0c20*/  LOP3.LUT R8, R77, 0x1f, RZ, 0xc0, !PT ;  /* 0x0000001f4d087812 */ /* 0x000fe200078ec0ff */
[----:B------:R-:W-:Y:S02]  /*0c30*/  UISETP.NE.AND UP4, UPT, UR4, URZ, UPT ;  /* 0x000000ff0400728c */ /* 0x000fe4000bf85270 */
[----:B---3--:R-:W-:-:S09]  /*0c40*/  UISETP.EQ.U32.AND UP1, UPT, UR5, 0x1, UPT ;  /* 0x000000010500788c */ /* 0x008fd2000bf22070 */
[----:B------:R-:W-:Y:S05]  /*0c50*/  BRA.U !UP1, `(.L_x_14) ;  /* 0x0000000109087547 */ /* 0x000fea000b800000 */
[----:B-12-4-:R-:W-:Y:S01]  /*0c60*/  UCGABAR_ARV ;  /* 0x00000000000079c7 */ /* 0x016fe20008000000 */
[----:B------:R-:W-:Y:S05]  /*0c70*/  BRA `(.L_x_15) ;  /* 0x0000000000047947 */ /* 0x000fea0003800000 */
.L_x_14:
[----:B-12-4-:R-:W-:Y:S01]  /*0c80*/  NOP ;  /* 0x0000000000007918 */ /* 0x016fe20000000000 */
.L_x_15:
[----:B------:R-:W1:Y:S01]  /*0c90*/  S2R R16, SR_CTAID.Y ;  /* 0x0000000000107919 */ /* 0x000e620000002600 */
[----:B------:R-:W2:Y:S01]  /*0ca0*/  S2UR UR6, SR_CTAID.X ;  /* 0x00000000000679c3 */ /* 0x000ea20000002500 */
[----:B------:R-:W-:-:S05]  /*0cb0*/  CS2R.32 R68, SR_CgaSize ;  /* 0x0000000000447805 */ /* 0x000fca0000008a00 */
[----:B------:R-:W-:-:S05]  /*0cc0*/  IMAD R68, R68, -0xa0, RZ ;  /* 0xffffff6044447824 */ /* 0x000fca00078e02ff */
[----:B------:R-:W-:-:S14]  /*0cd0*/  R2UR UR7, R68 ;  /* 0x00000000440772ca */ /* 0x000fdc00000e0000 */
[----:B------:R-:W3:Y:S01]  /*0ce0*/  LDCU UR7, c[0x0][UR7+0x2b0] ;  /* 0x00005600070777ac */ /* 0x000ee20008000800 */
[----:B------:R-:W-:-:S05]  /*0cf0*/  CS2R.32 R68, SR_CgaSize ;  /* 0x0000000000447805 */ /* 0x000fca0000008a00 */
[----:B------:R-:W-:-:S05]  /*0d00*/  IMAD R68, R68, -0xa0, RZ ;  /* 0xffffff6044447824 */ /* 0x000fca00078e02ff */
[----:B------:R-:W-:-:S14]  /*0d10*/  R2UR UR5, R68 ;  /* 0x00000000440572ca */ /* 0x000fdc00000e0000 */
[----:B------:R-:W4:Y:S01]  /*0d20*/  LDCU UR5, c[0x0][UR5+0x2b4] ;  /* 0x00005680050577ac */ /* 0x000f220008000800 */
[----:B------:R-:W4:Y:S01]  /*0d30*/  LDC R11, c[0x0][0xc24] ;  /* 0x00030900ff0b7b82 */ /* 0x000f220000000800 */
[----:B------:R-:W-:Y:S02]  /*0d40*/  USHF.L.U32 UR56, UR46, 0xa, URZ ;  /* 0x0000000a2e387899 */ /* 0x000fe400080006ff */
[----:B------:R-:W-:Y:S02]  /*0d50*/  USHF.L.U32 UR32, UR46, 0x5, URZ ;  /* 0x000000052e207899 */ /* 0x000fe400080006ff */
[----:B------:R-:W-:Y:S02]  /*0d60*/  ULOP3.LUT UR56, UR56, 0x400, URZ, 0xc0, !UPT ;  /* 0x0000040038387892 */ /* 0x000fe4000f8ec0ff */
[----:B------:R-:W-:Y:S01]  /*0d70*/  ULOP3.LUT UR32, UR32, 0x20, URZ, 0xc0, !UPT ;  /* 0x0000002020207892 */ /* 0x000fe2000f8ec0ff */
[----:B------:R-:W-:-:S05]  /*0d80*/  CS2R.32 R5, SR_CgaSize ;  /* 0x0000000000057805 */ /* 0x000fca0000008a00 */
[----:B------:R-:W-:-:S06]  /*0d90*/  IMAD R5, R5, -0xa0, RZ ;  /* 0xffffff6005057824 */ /* 0x000fcc00078e02ff */
[----:B------:R-:W4:Y:S01]  /*0da0*/  LDC R5, c[0x0][R5+0x2a0] ;  /* 0x0000a80005057b82 */ /* 0x000f220000000800 */
[----:B------:R-:W-:Y:S01]  /*0db0*/  UISETP.NE.AND UP2, UPT, UR4, 0x2, UPT ;  /* 0x000000020400788c */ /* 0x000fe2000bf45270 */
[----:B--2---:R-:W-:Y:S02]  /*0dc0*/  I2FP.F32.U32 R68, UR6 ;  /* 0x0000000600447c45 */ /* 0x004fe40008201000 */
[----:B------:R-:W-:-:S05]  /*0dd0*/  CS2R.32 R66, SR_CgaSize ;  /* 0x0000000000427805 */ /* 0x000fca0000008a00 */
[----:B------:R-:W-:-:S06]  /*0de0*/  IMAD R66, R66, -0xa0, RZ ;  /* 0xffffff6042427824 */ /* 0x000fcc00078e02ff */
[----:B------:R-:W2:Y:S01]  /*0df0*/  LDC R66, c[0x0][R66+0x2a4] ;  /* 0x0000a90042427b82 */ /* 0x000ea20000000800 */
[----:B------:R-:W-:Y:S01]  /*0e00*/  MOV R19, UR6 ;  /* 0x0000000600137c02 */ /* 0x000fe20008000f00 */
[----:B---3--:R-:W-:Y:S01]  /*0e10*/  FMUL R68, R68, UR7 ;  /* 0x0000000744447c20 */ /* 0x008fe20008400000 */
[----:B-1----:R-:W-:-:S05]  /*0e20*/  I2FP.F32.U32 R0, R16 ;  /* 0x0000001000007245 */ /* 0x002fca0000201000 */
[----:B------:R-:W1:Y:S01]  /*0e30*/  S2UR UR47, SR_CTAID.Z ;  /* 0x00000000002f79c3 */ /* 0x000e620000002700 */
[----:B----4-:R-:W-:Y:S01]  /*0e40*/  ISETP.GE.AND P0, PT, R11, 0x1, PT ;  /* 0x000000010b00780c */ /* 0x010fe20003f06270 */
[----:B------:R-:W3:Y:S01]  /*0e50*/  F2I.U32.TRUNC.NTZ R68, R68 ;  /* 0x0000004400447305 */ /* 0x000ee2000020f000 */
[----:B------:R-:W-:Y:S01]  /*0e60*/  FMUL R0, R0, UR5 ;  /* 0x0000000500007c20 */ /* 0x000fe20008400000 */
[----:B------:R-:W4:Y:S04]  /*0e70*/  LDCU UR5, c[0x0][0xc30] ;  /* 0x00018600ff0577ac */ /* 0x000f280008000800 */
[----:B------:R-:W1:Y:S02]  /*0e80*/  LDC R26, c[0x0][0xc24] ;  /* 0x00030900ff1a7b82 */ /* 0x000e640000000800 */
[----:B------:R-:W4:Y:S01]  /*0e90*/  F2I.U32.TRUNC.NTZ R3, R0 ;  /* 0x0000000000037305 */ /* 0x000f22000020f000 */
[----:B---3--:R-:W-:-:S05]  /*0ea0*/  IADD3 R68, PT, PT, -R68, RZ, RZ ;  /* 0x000000ff44447210 */ /* 0x008fca0007ffe1ff */
[----:B------:R-:W-:Y:S01]  /*0eb0*/  IMAD R68, R5, R68, UR6 ;  /* 0x0000000605447e24 */ /* 0x000fe2000f8e0244 */
[----:B----4-:R-:W-:Y:S02]  /*0ec0*/  IADD3 R3, PT, PT, -R3, RZ, RZ ;  /* 0x000000ff03037210 */ /* 0x010fe40007ffe1ff */
[----:B------:R-:W-:-:S03]  /*0ed0*/  PRMT R0, RZ, 0x7610, R0 ;  /* 0x00007610ff007816 */ /* 0x000fc60000000000 */
[----:B--2---:R-:W-:Y:S01]  /*0ee0*/  IMAD R66, R66, R3, R16 ;  /* 0x0000000342427224 */ /* 0x004fe200078e0210 */
[----:B------:R-:W-:Y:S06]  /*0ef0*/  BRA.U UP4, `(.L_x_16) ;  /* 0x0000000104207547 */ /* 0x000fec000b800000 */
[C---:B------:R-:W-:Y:S02]  /*0f00*/  ISETP.NE.AND P3, PT, R66.reuse, RZ, PT ;  /* 0x000000ff4200720c */ /* 0x040fe40003f65270 */
[----:B------:R-:W-:Y:S02]  /*0f10*/  ISETP.NE.AND P1, PT, R66, RZ, PT ;  /* 0x000000ff4200720c */ /* 0x000fe40003f25270 */
[C---:B------:R-:W-:Y:S02]  /*0f20*/  ISETP.NE.AND P2, PT, R68.reuse, 0x1, PT ;  /* 0x000000014400780c */ /* 0x040fe40003f45270 */
[----:B------:R-:W-:Y:S02]  /*0f30*/  SEL R0, RZ, 0x2, P3 ;  /* 0x00000002ff007807 */ /* 0x000fe40001800000 */
[----:B------:R-:W-:Y:S02]  /*0f40*/  ISETP.EQ.OR P1, PT, R68, RZ, !P1 ;  /* 0x000000ff4400720c */ /* 0x000fe40004f22670 */
[----:B------:R-:W-:-:S02]  /*0f50*/  SEL R0, R0, 0x2, P2 ;  /* 0x0000000200007807 */ /* 0x000fc40001000000 */
[----:B------:R-:W-:-:S05]  /*0f60*/  SEL R3, RZ, 0x1, !P1 ;  /* 0x00000001ff037807 */ /* 0x000fca0004800000 */
[----:B------:R-:W-:Y:S02]  /*0f70*/  IMAD.IADD R0, R3, 0x1, R0 ;  /* 0x0000000103007824 */ /* 0x000fe400078e0200 */
.L_x_16:
[----:B------:R-:W-:Y:S05]  /*0f80*/  @!P0 BRA `(.L_x_17) ;  /* 0x0000000000b88947 */ /* 0x000fea0003800000 */
[----:B------:R-:W2:Y:S01]  /*0f90*/  LDC.64 R4, c[0x0][0xc18] ;  /* 0x00030600ff047b82 */ /* 0x000ea20000000a00 */
[----:B------:R-:W-:-:S07]  /*0fa0*/  ISETP.NE.AND P0, PT, R11, 0x1, PT ;  /* 0x000000010b00780c */ /* 0x000fce0003f05270 */
[----:B------:R-:W3:Y:S08]  /*0fb0*/  LDC R10, c[0x0][0xc0c] ;  /* 0x00030300ff0a7b82 */ /* 0x000ef00000000800 */
[----:B------:R-:W4:Y:S08]  /*0fc0*/  LDC R13, c[0x0][0x370] ;  /* 0x0000dc00ff0d7b82 */ /* 0x000f300000000800 */
[----:B------:R-:W1:Y:S01]  /*0fd0*/  LDC R12, c[0x0][0x374] ;  /* 0x0000dd00ff0c7b82 */ /* 0x000e620000000800 */
[----:B--2---:R-:W-:-:S07]  /*0fe0*/  ISETP.NE.AND P1, PT, R4, 0x1, PT ;  /* 0x000000010400780c */ /* 0x004fce0003f25270 */
[----:B------:R-:W4:Y:S01]  /*0ff0*/  LDC.64 R6, c[0x0][0xc10] ;  /* 0x00030400ff067b82 */ /* 0x000f220000000a00 */
[----:B---3--:R-:W-:-:S07]  /*1000*/  ISETP.NE.AND P2, PT, R10, 0x1, PT ;  /* 0x000000010a00780c */ /* 0x008fce0003f45270 */
[----:B------:R-:W2:Y:S08]  /*1010*/  LDC R9, c[0x0][0xc20] ;  /* 0x00030800ff097b82 */ /* 0x000eb00000000800 */
[----:B------:R-:W3:Y:S01]  /*1020*/  LDC.64 R2, c[0x0][0xc28] ;  /* 0x00030a00ff027b82 */ /* 0x000ee20000000a00 */
[----:B-1----:R-:W-:-:S04]  /*1030*/  IMAD.HI.U32 R14, R12, R5, RZ ;  /* 0x000000050c0e7227 */ /* 0x002fc800078e00ff */
[----:B----4-:R-:W-:-:S04]  /*1040*/  IMAD.HI.U32 R18, R13, R6, RZ ;  /* 0x000000060d127227 */ /* 0x010fc800078e00ff */
[----:B------:R-:W-:Y:S01]  /*1050*/  IMAD.HI.U32 R20, R19, R6, RZ ;  /* 0x0000000613147227 */ /* 0x000fe200078e00ff */
[----:B------:R-:W-:Y:S02]  /*1060*/  @P2 SHF.R.U32.HI R13, RZ, R7, R18 ;  /* 0x00000007ff0d2219 */ /* 0x000fe40000011612 */
[----:B--2---:R-:W-:Y:S01]  /*1070*/  @P1 SHF.R.U32.HI R12, RZ, R9, R14 ;  /* 0x00000009ff0c1219 */ /* 0x004fe2000001160e */
[----:B------:R-:W-:Y:S01]  /*1080*/  IMAD.HI.U32 R18, R16, R5, RZ ;  /* 0x0000000510127227 */ /* 0x000fe200078e00ff */
[----:B------:R-:W-:-:S04]  /*1090*/  SHF.R.U32.HI R20, RZ, R7, R20 ;  /* 0x00000007ff147219 */ /* 0x000fc80000011614 */
[----:B------:R-:W-:Y:S01]  /*10a0*/  SHF.R.U32.HI R9, RZ, R9, R18 ;  /* 0x00000009ff097219 */ /* 0x000fe20000011612 */
[----:B---3--:R-:W-:Y:S01]  /*10b0*/  IMAD.HI.U32 R14, R12, R2, RZ ;  /* 0x000000020c0e7227 */ /* 0x008fe200078e00ff */
[----:B------:R-:W-:Y:S02]  /*10c0*/  SEL R5, R19, R20, !P2 ;  /* 0x0000001413057207 */ /* 0x000fe40005000000 */
[----:B------:R-:W-:Y:S01]  /*10d0*/  SEL R9, R16, R9, !P1 ;  /* 0x0000000910097207 */ /* 0x000fe20004800000 */
[----:B------:R-:W-:Y:S01]  /*10e0*/  IMAD.HI.U32 R6, R13, R2, RZ ;  /* 0x000000020d067227 */ /* 0x000fe200078e00ff */
[-C--:B------:R-:W-:Y:S02]  /*10f0*/  @P0 SHF.R.U32.HI R12, RZ, R3.reuse, R14 ;  /* 0x00000003ff0c0219 */ /* 0x080fe4000001160e */
[----:B------:R-:W-:Y:S02]  /*1100*/  IADD3 R7, PT, PT, -R9, RZ, RZ ;  /* 0x000000ff09077210 */ /* 0x000fe40007ffe1ff */
[----:B------:R-:W-:Y:S01]  /*1110*/  @P0 SHF.R.U32.HI R13, RZ, R3, R6 ;  /* 0x00000003ff0d0219 */ /* 0x000fe20000011606 */
[----:B------:R-:W-:-:S02]  /*1120*/  IMAD R12, R12, R11, RZ ;  /* 0x0000000b0c0c7224 */ /* 0x000fc400078e02ff */
[----:B------:R-:W-:Y:S02]  /*1130*/  IMAD R7, R4, R7, R16 ;  /* 0x0000000704077224 */ /* 0x000fe400078e0210 */
[----:B------:R-:W-:Y:S01]  /*1140*/  IMAD R6, R13, R11, RZ ;  /* 0x0000000b0d067224 */ /* 0x000fe200078e02ff */
[----:B------:R-:W-:-:S04]  /*1150*/  ISETP.GE.AND P1, PT, R9, R12, PT ;  /* 0x0000000c0900720c */ /* 0x000fc80003f26270 */
[----:B------:R-:W-:Y:S01]  /*1160*/  ISETP.GE.OR P1, PT, R5, R6, P1 ;  /* 0x000000060500720c */ /* 0x000fe20000f26670 */
[----:B------:R-:W-:-:S05]  /*1170*/  IMAD.HI.U32 R6, R9, R2, RZ ;  /* 0x0000000209067227 */ /* 0x000fca00078e00ff */
[----:B------:R-:W-:-:S04]  /*1180*/  SHF.R.U32.HI R6, RZ, R3, R6 ;  /* 0x00000003ff067219 */ /* 0x000fc80000011606 */
[----:B------:R-:W-:-:S03]  /*1190*/  SEL R6, R9, R6, !P0 ;  /* 0x0000000609067207 */ /* 0x000fc60004000000 */
[----:B------:R-:W-:Y:S01]  /*11a0*/  @!P1 IMAD.HI.U32 R12, R5, R2, RZ ;  /* 0x00000002050c9227 */ /* 0x000fe200078e00ff */
[----:B------:R-:W-:-:S04]  /*11b0*/  IADD3 R2, PT, PT, -R6, RZ, RZ ;  /* 0x000000ff06027210 */ /* 0x000fc80007ffe1ff */
[----:B------:R-:W-:Y:S01]  /*11c0*/  @!P1 SHF.R.U32.HI R12, RZ, R3, R12 ;  /* 0x00000003ff0c9219 */ /* 0x000fe2000001160c */
[----:B------:R-:W-:-:S03]  /*11d0*/  IMAD R2, R11, R2, R9 ;  /* 0x000000020b027224 */ /* 0x000fc600078e0209 */
[----:B------:R-:W-:-:S05]  /*11e0*/  @!P1 SEL R3, R5, R12, !P0 ;  /* 0x0000000c05039207 */ /* 0x000fca0004000000 */
[--C-:B------:R-:W-:Y:S02]  /*11f0*/  @!P1 IMAD.IADD R6, R6, 0x1, -R3.reuse ;  /* 0x0000000106069824 */ /* 0x100fe400078e0a03 */
[----:B------:R-:W-:Y:S01]  /*1200*/  @!P1 IMAD R3, R2, R13, R3 ;  /* 0x0000000d02039224 */ /* 0x000fe200078e0203 */
[----:B------:R-:W-:Y:S01]  /*1210*/  IADD3 R2, PT, PT, -R5, RZ, RZ ;  /* 0x000000ff05027210 */ /* 0x000fe20007ffe1ff */
[----:B------:R-:W-:Y:S02]  /*1220*/  @!P1 IMAD R9, R6, R11, R5 ;  /* 0x0000000b06099224 */ /* 0x000fe400078e0205 */
[----:B------:R-:W-:Y:S02]  /*1230*/  @!P1 IMAD.MOV.U32 R5, RZ, RZ, R3 ;  /* 0x000000ffff059224 */ /* 0x000fe400078e0003 */
[----:B------:R-:W-:Y:S02]  /*1240*/  IMAD R2, R10, R2, R19 ;  /* 0x000000020a027224 */ /* 0x000fe400078e0213 */
[----:B------:R-:W-:-:S02]  /*1250*/  IMAD R16, R9, R4, R7 ;  /* 0x0000000409107224 */ /* 0x000fc400078e0207 */
[----:B------:R-:W-:Y:S02]  /*1260*/  IMAD R19, R5, R10, R2 ;  /* 0x0000000a05137224 */ /* 0x000fe400078e0202 */
.L_x_17:
[----:B------:R-:W-:-:S09]  /*1270*/  UISETP.NE.AND UP3, UPT, UR5, 0x1, UPT ;  /* 0x000000010500788c */ /* 0x000fd2000bf65270 */
[----:B------:R-:W-:Y:S05]  /*1280*/  BRA.U UP3, `(.L_x_18) ;  /* 0x0000000103407547 */ /* 0x000fea000b800000 */
[----:B------:R-:W2:Y:S08]  /*1290*/  LDC.64 R4, c[0x0][0xc10] ;  /* 0x00030400ff047b82 */ /* 0x000eb00000000a00 */
[----:B------:R-:W3:Y:S08]  /*12a0*/  LDC.64 R2, c[0x0][0xc18] ;  /* 0x00030600ff027b82 */ /* 0x000ef00000000a00 */
[----:B------:R-:W4:Y:S08]  /*12b0*/  LDC R6, c[0x0][0xc20] ;  /* 0x00030800ff067b82 */ /* 0x000f300000000800 */
[----:B------:R-:W1:Y:S01]  /*12c0*/  LDC R10, c[0x0][0xc0c] ;  /* 0x00030300ff0a7b82 */ /* 0x000e620000000800 */
[----:B--2---:R-:W-:-:S05]  /*12d0*/  IMAD.HI.U32 R4, R19, R4, RZ ;  /* 0x0000000413047227 */ /* 0x004fca00078e00ff */
[----:B------:R-:W-:Y:S01]  /*12e0*/  SHF.R.U32.HI R4, RZ, R5, R4 ;  /* 0x00000005ff047219 */ /* 0x000fe20000011604 */
[----:B---3--:R-:W-:Y:S01]  /*12f0*/  IMAD.HI.U32 R3, R16, R3, RZ ;  /* 0x0000000310037227 */ /* 0x008fe200078e00ff */
[----:B------:R-:W-:-:S04]  /*1300*/  ISETP.NE.AND P0, PT, R2, 0x1, PT ;  /* 0x000000010200780c */ /* 0x000fc80003f05270 */
[----:B----4-:R-:W-:-:S04]  /*1310*/  SHF.R.U32.HI R3, RZ, R6, R3 ;  /* 0x00000006ff037219 */ /* 0x010fc80000011603 */
[----:B------:R-:W-:Y:S02]  /*1320*/  SEL R3, R16, R3, !P0 ;  /* 0x0000000310037207 */ /* 0x000fe40004000000 */
[----:B-1----:R-:W-:-:S04]  /*1330*/  ISETP.NE.AND P1, PT, R10, 0x1, PT ;  /* 0x000000010a00780c */ /* 0x002fc80003f25270 */
[----:B------:R-:W-:-:S05]  /*1340*/  SEL R4, R19, R4, !P1 ;  /* 0x0000000413047207 */ /* 0x000fca0004800000 */
[----:B------:R-:W-:Y:S02]  /*1350*/  IMAD.IADD R5, R3, 0x1, -R4 ;  /* 0x0000000103057824 */ /* 0x000fe400078e0a04 */
[----:B------:R-:W-:Y:S02]  /*1360*/  IMAD.IADD R3, R4, 0x1, -R3 ;  /* 0x0000000104037824 */ /* 0x000fe400078e0a03 */
[----:B------:R-:W-:Y:S02]  /*1370*/  IMAD R19, R5, R10, R19 ;  /* 0x0000000a05137224 */ /* 0x000fe400078e0213 */
[----:B------:R-:W-:Y:S02]  /*1380*/  IMAD R16, R3, R2, R16 ;  /* 0x0000000203107224 */ /* 0x000fe400078e0210 */
.L_x_18:
[----:B------:R-:W-:Y:S05]  /*1390*/  BRA.U !UP1, `(.L_x_19) ;  /* 0x00000001090c7547 */ /* 0x000fea000b800000 */
[----:B------:R-:W-:Y:S01]  /*13a0*/  UCGABAR_WAIT ;  /* 0x0000000000007dc7 */ /* 0x000fe20008000000 */
[----:B------:R-:W-:Y:S01]  /*13b0*/  CCTL.IVALL ;  /* 0x00000000ff00798f */ /* 0x000fe20002000000 */
[----:B------:R-:W-:Y:S05]  /*13c0*/  BRA `(.L_x_20) ;  /* 0x0000000000047947 */ /* 0x000fea0003800000 */
.L_x_19:
[----:B------:R-:W-:Y:S06]  /*13d0*/  BAR.SYNC.DEFER_BLOCKING 0x0 ;  /* 0x0000000000007b1d */ /* 0x000fec0000010000 */
.L_x_20:
[----:B------:R-:W-:Y:S05]  /*13e0*/  BRA.U UP2, `(.L_x_21) ;  /* 0x0000001d02b07547 */ /* 0x000fea000b800000 */
[----:B------:R-:W2:Y:S01]  /*13f0*/  LDCU UR62, c[0x0][0x394] ;  /* 0x00007280ff3e77ac */ /* 0x000ea20008000800 */
[----:B------:R-:W3:Y:S01]  /*1400*/  LDC R2, c[0x0][0x5d8] ;  /* 0x00017600ff027b82 */ /* 0x000ee20000000800 */
[----:B------:R-:W-:Y:S01]  /*1410*/  PLOP3.LUT P4, PT, PT, PT, UP6, 0x80, 0x8 ;  /* 0x000000000008781c */ /* 0x000fe20003f8f068 */
[----:B------:R-:W-:Y:S01]  /*1420*/  IMAD.MOV.U32 R10, RZ, RZ, 0x1 ;  /* 0x00000001ff0a7424 */ /* 0x000fe200078e00ff */
[----:B------:R-:W-:Y:S01]  /*1430*/  UISETP.NE.AND UP0, UPT, UR4, URZ, UPT ;  /* 0x000000ff0400728c */ /* 0x000fe2000bf05270 */
[----:B------:R-:W-:Y:S01]  /*1440*/  ISETP.EQ.OR P5, PT, R8, RZ, P6 ;  /* 0x000000ff0800720c */ /* 0x000fe200037a2670 */
[----:B------:R-:W-:Y:S01]  /*1450*/  USEL UR59, URZ, 0x1, UP5 ;  /* 0x00000001ff3b7887 */ /* 0x000fe2000a800000 */
[----:B------:R-:W-:Y:S01]  /*1460*/  PLOP3.LUT P4, PT, P4, PT, PT, 0x8, 0x80 ;  /* 0x000000000080781c */ /* 0x000fe2000278e170 */
[----:B------:R-:W-:Y:S01]  /*1470*/  IMAD.MOV.U32 R8, RZ, RZ, RZ ;  /* 0x000000ffff087224 */ /* 0x000fe200078e00ff */
[----:B------:R-:W4:Y:S01]  /*1480*/  LDC R9, c[0x0][0x370] ;  /* 0x0000dc00ff097b82 */ /* 0x000f220000000800 */
[----:B------:R-:W1:Y:S01]  /*1490*/  LDCU.64 UR66, c[0x0][0x348] ;  /* 0x00006900ff4277ac */ /* 0x000e620008000a00 */
[----:B------:R-:W-:Y:S01]  /*14a0*/  USEL UR59, UR59, 0x2, UP0 ;  /* 0x000000023b3b7887 */ /* 0x000fe20008000000 */
[----:B------:R-:W-:-:S05]  /*14b0*/  UMOV UR60, URZ ;  /* 0x000000ff003c7c82 */ /* 0x000fca0008000000 */
[----:B------:R-:W1:Y:S01]  /*14c0*/  LDC R0, c[0x0][0x374] ;  /* 0x0000dd00ff007b82 */ /* 0x000e620000000800 */
[----:B--2---:R-:W-:Y:S02]  /*14d0*/  UIADD3 UR5, UPT, UPT, UR62, 0x3f, URZ ;  /* 0x0000003f3e057890 */ /* 0x004fe4000fffe0ff */
[----:B------:R-:W-:Y:S02]  /*14e0*/  UIADD3 UR4, UPT, UPT, UR62, -0x1, URZ ;  /* 0xffffffff3e047890 */ /* 0x000fe4000fffe0ff */
[----:B------:R-:W-:Y:S02]  /*14f0*/  USHF.R.S32.HI UR64, URZ, 0x1f, UR5 ;  /* 0x0000001fff407899 */ /* 0x000fe40008011405 */
[----:B------:R-:W-:Y:S01]  /*1500*/  UISETP.GE.U32.AND UP2, UPT, UR4, -0x7f, UPT ;  /* 0xffffff810400788c */ /* 0x000fe2000bf46070 */
[----:B---3--:R-:W-:Y:S01]  /*1510*/  VIADD R2, R2, 0x3f ;  /* 0x0000003f02027836 */ /* 0x008fe20000000000 */
[----:B------:R-:W-:Y:S02]  /*1520*/  ULEA.HI UR64, UR64, UR5, URZ, 0x6 ;  /* 0x0000000540407291 */ /* 0x000fe4000f8f30ff */
[----:B------:R-:W-:-:S02]  /*1530*/  UIADD3 UR62, UPT, UPT, UR62, 0x7e, URZ ;  /* 0x0000007e3e3e7890 */ /* 0x000fc4000fffe0ff */
[----:B------:R-:W-:Y:S01]  /*1540*/  USHF.R.S32.HI UR64, URZ, 0x6, UR64 ;  /* 0x00000006ff407899 */ /* 0x000fe20008011440 */
[----:B------:R-:W-:-:S03]  /*1550*/  SHF.R.S32.HI R15, RZ, 0x1f, R2 ;  /* 0x0000001fff0f7819 */ /* 0x000fc60000011402 */
[----:B------:R-:W-:Y:S01]  /*1560*/  UISETP.LT.U32.AND UP1, UPT, UR64, 0x6, UPT ;  /* 0x000000064000788c */ /* 0x000fe2000bf21070 */
[----:B------:R-:W-:-:S03]  /*1570*/  LEA.HI R15, R15, R2, RZ, 0x6 ;  /* 0x000000020f0f7211 */ /* 0x000fc600078f30ff */
[----:B------:R-:W-:Y:S01]  /*1580*/  USEL UR63, UR64, 0x6, UP1 ;  /* 0x00000006403f7887 */ /* 0x000fe20008800000 */
[----:B------:R-:W-:-:S03]  /*1590*/  SHF.R.S32.HI R15, RZ, 0x6, R15 ;  /* 0x00000006ff0f7819 */ /* 0x000fc6000001140f */
[----:B------:R-:W-:Y:S02]  /*15a0*/  UIADD3 UR58, UPT, UPT, UR63, -0x1, URZ ;  /* 0xffffffff3f3a7890 */ /* 0x000fe4000fffe0ff */
[----:B------:R-:W-:Y:S02]  /*15b0*/  @UP2 UIADD3 UR58, UPT, UPT, UR63, URZ, URZ ;  /* 0x000000ff3f3a2290 */ /* 0x000fe4000fffe0ff */
[----:B------:R-:W-:Y:S02]  /*15c0*/  UIADD3 UR61, UPT, UPT, UR64, -UR63, URZ ;  /* 0x8000003f403d7290 */ /* 0x000fe4000fffe0ff */
[----:B-1--4-:R-:W-:-:S12]  /*15d0*/  UIADD3 UR58, UPT, UPT, UR58, 0x1, URZ ;  /* 0x000000013a3a7890 */ /* 0x012fd8000fffe0ff */
.L_x_39:
[-C--:B------:R-:W-:Y:S01]  /*15e0*/  IABS R5, R15.reuse ;  /* 0x0000000f00057213 */ /* 0x080fe20000000000 */
[----:B-1----:R-:W1:Y:S01]  /*15f0*/  LDC R7, c[0x0][0x5dc] ;  /* 0x00017700ff077b82 */ /* 0x002e620000000800 */
[----:B------:R-:W-:Y:S01]  /*1600*/  IABS R2, R16 ;  /* 0x0000001000027213 */ /* 0x000fe20000000000 */
[----:B------:R-:W-:Y:S01]  /*1610*/  UMOV UR4, 0x400 ;  /* 0x0000040000047882 */ /* 0x000fe20000000000 */
[----:B------:R-:W2:Y:S01]  /*1620*/  I2F.RP R6, R5 ;  /* 0x0000000500067306 */ /* 0x000ea20000209400 */
[----:B------:R-:W-:Y:S01]  /*1630*/  IABS R3, R15 ;  /* 0x0000000f00037213 */ /* 0x000fe20000000000 */
[----:B------:R-:W-:Y:S01]  /*1640*/  UISETP.GE.U32.AND UP0, UPT, UR62, 0x7f, UPT ;  /* 0x0000007f3e00788c */ /* 0x000fe2000bf06070 */
[----:B------:R-:W-:Y:S01]  /*1650*/  R2UR UR46, R19 ;  /* 0x00000000132e72ca */ /* 0x000fe200000e0000 */
[----:B------:R-:W-:Y:S01]  /*1660*/  UMOV UR33, URZ ;  /* 0x000000ff00217c82 */ /* 0x000fe20008000000 */
[----:B------:R-:W-:Y:S01]  /*1670*/  IADD3 R3, PT, PT, RZ, -R3, RZ ;  /* 0x80000003ff037210 */ /* 0x000fe20007ffe0ff */
[----:B------:R-:W3:Y:S02]  /*1680*/  S2UR UR57, SR_CgaCtaId ;  /* 0x00000000003979c3 */ /* 0x000ee40000008800 */
[----:B--2---:R-:W2:Y:S08]  /*1690*/  MUFU.RCP R20, R6 ;  /* 0x0000000600147308 */ /* 0x004eb00000001000 */
[----:B------:R-:W-:Y:S01]  /*16a0*/  USHF.L.U32 UR46, UR46, 0x6, URZ ;  /* 0x000000062e2e7899 */ /* 0x000fe200080006ff */
[----:B-1----:R-:W-:-:S04]  /*16b0*/  IABS R12, R7 ;  /* 0x00000007000c7213 */ /* 0x002fc80000000000 */
[----:B------:R-:W1:Y:S01]  /*16c0*/  I2F.RP R6, R12 ;  /* 0x0000000c00067306 */ /* 0x000e620000209400 */
[----:B---3--:R-:W-:Y:S01]  /*16d0*/  ULEA UR57, UR57, UR4, 0x18 ;  /* 0x0000000439397291 */ /* 0x008fe2000f8ec0ff */
[----:B--2---:R-:W-:-:S03]  /*16e0*/  VIADD R20, R20, 0xffffffe ;  /* 0x0ffffffe14147836 */ /* 0x004fc60000000000 */
[----:B------:R-:W-:-:S03]  /*16f0*/  ULEA UR4, UR60, UR57, 0x3 ;  /* 0x000000393c047291 */ /* 0x000fc6000f8e18ff */
[----:B------:R-:W2:Y:S08]  /*1700*/  F2I.FTZ.U32.TRUNC.NTZ R21, R20 ;  /* 0x0000001400157305 */ /* 0x000eb0000021f000 */
[----:B-1----:R-:W1:Y:S01]  /*1710*/  MUFU.RCP R6, R6 ;  /* 0x0000000600067308 */ /* 0x002e620000001000 */
[----:B--2---:R-:W-:Y:S02]  /*1720*/  IMAD.MOV R4, RZ, RZ, -R21 ;  /* 0x000000ffff047224 */ /* 0x004fe400078e0a15 */
[----:B------:R-:W-:-:S02]  /*1730*/  IMAD.MOV.U32 R20, RZ, RZ, RZ ;  /* 0x000000ffff147224 */ /* 0x000fc400078e00ff */
[----:B------:R-:W-:-:S04]  /*1740*/  IMAD R17, R4, R5, RZ ;  /* 0x0000000504117224 */ /* 0x000fc800078e02ff */
[----:B------:R-:W-:-:S04]  /*1750*/  IMAD.HI.U32 R17, R21, R17, R20 ;  /* 0x0000001115117227 */ /* 0x000fc800078e0014 */
[----:B-1----:R-:W-:Y:S02]  /*1760*/  VIADD R20, R6, 0xffffffe ;  /* 0x0ffffffe06147836 */ /* 0x002fe40000000000 */
[----:B------:R-:W-:Y:S02]  /*1770*/  IMAD.HI.U32 R4, R17, R2, RZ ;  /* 0x0000000211047227 */ /* 0x000fe400078e00ff */
[----:B------:R-:W1:Y:S02]  /*1780*/  F2I.FTZ.U32.TRUNC.NTZ R21, R20 ;  /* 0x0000001400157305 */ /* 0x000e64000021f000 */
[----:B------:R-:W-:-:S05]  /*1790*/  IMAD R2, R4, R3, R2 ;  /* 0x0000000304027224 */ /* 0x000fca00078e0202 */
[----:B------:R-:W-:Y:S01]  /*17a0*/  ISETP.GT.U32.AND P1, PT, R5, R2, PT ;  /* 0x000000020500720c */ /* 0x000fe20003f24070 */
[----:B-1----:R-:W-:Y:S02]  /*17b0*/  IMAD.MOV R3, RZ, RZ, -R21 ;  /* 0x000000ffff037224 */ /* 0x002fe400078e0a15 */
[----:B------:R-:W-:Y:S02]  /*17c0*/  IMAD.MOV.U32 R20, RZ, RZ, RZ ;  /* 0x000000ffff147224 */ /* 0x000fe400078e00ff */
[----:B------:R-:W-:-:S08]  /*17d0*/  IMAD R6, R3, R12, RZ ;  /* 0x0000000c03067224 */ /* 0x000fd000078e02ff */
[----:B------:R-:W-:Y:S01]  /*17e0*/  @!P1 IADD3 R4, PT, PT, R4, 0x1, RZ ;  /* 0x0000000104049810 */ /* 0x000fe20007ffe0ff */
[----:B------:R-:W-:Y:S01]  /*17f0*/  @!P1 IMAD.IADD R2, R2, 0x1, -R5 ;  /* 0x0000000102029824 */ /* 0x000fe200078e0a05 */
[----:B------:R-:W-:Y:S01]  /*1800*/  ISETP.NE.AND P1, PT, R15, RZ, PT ;  /* 0x000000ff0f00720c */ /* 0x000fe20003f25270 */
[----:B------:R-:W-:-:S03]  /*1810*/  IMAD.HI.U32 R21, R21, R6, R20 ;  /* 0x0000000615157227 */ /* 0x000fc600078e0014 */
[----:B------:R-:W-:Y:S02]  /*1820*/  ISETP.GE.U32.AND P2, PT, R2, R5, PT ;  /* 0x000000050200720c */ /* 0x000fe40003f46070 */
[----:B------:R-:W-:Y:S01]  /*1830*/  LOP3.LUT R2, R16, R15, RZ, 0x3c, !PT ;  /* 0x0000000f10027212 */ /* 0x000fe200078e3cff */
[----:B------:R-:W1:Y:S03]  /*1840*/  LDC R5, c[0x0][0x5e0] ;  /* 0x00017800ff057b82 */ /* 0x000e660000000800 */
[----:B------:R-:W-:-:S07]  /*1850*/  ISETP.GE.AND P0, PT, R2, RZ, PT ;  /* 0x000000ff0200720c */ /* 0x000fce0003f06270 */
[----:B------:R-:W-:-:S06]  /*1860*/  @P2 VIADD R4, R4, 0x1 ;  /* 0x0000000104042836 */ /* 0x000fcc0000000000 */
[----:B------:R-:W-:Y:S02]  /*1870*/  @!P0 IADD3 R4, PT, PT, -R4, RZ, RZ ;  /* 0x000000ff04048210 */ /* 0x000fe40007ffe1ff */
[----:B------:R-:W-:-:S04]  /*1880*/  @!P1 LOP3.LUT R4, RZ, R15, RZ, 0x33, !PT ;  /* 0x0000000fff049212 */ /* 0x000fc800078e33ff */
[----:B------:R-:W-:Y:S02]  /*1890*/  IABS R3, R4 ;  /* 0x0000000400037213 */ /* 0x000fe40000000000 */
[----:B-1----:R-:W-:-:S03]  /*18a0*/  IABS R2, R5 ;  /* 0x0000000500027213 */ /* 0x002fc60000000000 */
[----:B------:R-:W-:Y:S01]  /*18b0*/  IMAD.MOV.U32 R14, RZ, RZ, R3 ;  /* 0x000000ffff0e7224 */ /* 0x000fe200078e0003 */
[----:B------:R-:W1:Y:S03]  /*18c0*/  I2F.RP R17, R2 ;  /* 0x0000000200117306 */ /* 0x000e660000209400 */
[----:B------:R-:W-:-:S05]  /*18d0*/  IMAD.HI.U32 R6, R21, R14, RZ ;  /* 0x0000000e15067227 */ /* 0x000fca00078e00ff */
[----:B------:R-:W-:-:S05]  /*18e0*/  IADD3 R3, PT, PT, -R6, RZ, RZ ;  /* 0x000000ff06037210 */ /* 0x000fca0007ffe1ff */
[----:B------:R-:W-:Y:S01]  /*18f0*/  IMAD R3, R12, R3, R14 ;  /* 0x000000030c037224 */ /* 0x000fe200078e020e */
[----:B------:R-:W-:Y:S01]  /*1900*/  SHF.L.U32 R14, R10, 0x1f, RZ ;  /* 0x0000001f0a0e7819 */ /* 0x000fe200000006ff */
[----:B-1----:R-:W1:Y:S03]  /*1910*/  MUFU.RCP R17, R17 ;  /* 0x0000001100117308 */ /* 0x002e660000001000 */
[----:B------:R-:W-:-:S13]  /*1920*/  ISETP.GT.U32.AND P1, PT, R12, R3, PT ;  /* 0x000000030c00720c */ /* 0x000fda0003f24070 */
[----:B------:R-:W-:Y:S01]  /*1930*/  @!P1 IMAD.IADD R3, R3, 0x1, -R12 ;  /* 0x0000000103039824 */ /* 0x000fe200078e0a0c */
[----:B------:R-:W-:Y:S01]  /*1940*/  @!P1 IADD3 R6, PT, PT, R6, 0x1, RZ ;  /* 0x0000000106069810 */ /* 0x000fe20007ffe0ff */
[----:B-1----:R-:W-:Y:S01]  /*1950*/  VIADD R20, R17, 0xffffffe ;  /* 0x0ffffffe11147836 */ /* 0x002fe20000000000 */
[----:B------:R-:W-:Y:S02]  /*1960*/  ISETP.NE.AND P1, PT, R7, RZ, PT ;  /* 0x000000ff0700720c */ /* 0x000fe40003f25270 */
[----:B------:R-:W-:Y:S01]  /*1970*/  ISETP.GE.U32.AND P2, PT, R3, R12, PT ;  /* 0x0000000c0300720c */ /* 0x000fe20003f46070 */
[----:B------:R-:W1:Y:S01]  /*1980*/  F2I.FTZ.U32.TRUNC.NTZ R21, R20 ;  /* 0x0000001400157305 */ /* 0x000e62000021f000 */
[----:B------:R-:W-:-:S04]  /*1990*/  LOP3.LUT R3, R4, R7, RZ, 0x3c, !PT ;  /* 0x0000000704037212 */ /* 0x000fc800078e3cff */
[----:B------:R-:W-:-:S07]  /*19a0*/  ISETP.GE.AND P0, PT, R3, RZ, PT ;  /* 0x000000ff0300720c */ /* 0x000fce0003f06270 */
[----:B------:R-:W-:Y:S01]  /*19b0*/  @P2 VIADD R6, R6, 0x1 ;  /* 0x0000000106062836 */ /* 0x000fe20000000000 */
[----:B------:R2:W3:Y:S01]  /*19c0*/  SYNCS.PHASECHK.TRANS64.TRYWAIT P2, [UR4+0x30], R14 ;  /* 0x0000300eff0075a7 */ /* 0x0004e20008041104 */
[----:B-1----:R-:W-:Y:S02]  /*19d0*/  IMAD.MOV R3, RZ, RZ, -R21 ;  /* 0x000000ffff037224 */ /* 0x002fe400078e0a15 */
[----:B------:R-:W-:Y:S02]  /*19e0*/  IMAD.MOV.U32 R20, RZ, RZ, RZ ;  /* 0x000000ffff147224 */ /* 0x000fe400078e00ff */
[----:B------:R-:W-:Y:S01]  /*19f0*/  @!P0 IADD3 R6, PT, PT, -R6, RZ, RZ ;  /* 0x000000ff06068210 */ /* 0x000fe20007ffe1ff */
[----:B------:R-:W-:Y:S01]  /*1a00*/  IMAD R12, R3, R2, RZ ;  /* 0x00000002030c7224 */ /* 0x000fe200078e02ff */
[----:B------:R-:W-:-:S03]  /*1a10*/  @!P1 LOP3.LUT R6, RZ, R7, RZ, 0x33, !PT ;  /* 0x00000007ff069212 */ /* 0x000fc600078e33ff */
[----:B------:R-:W-:Y:S01]  /*1a20*/  IMAD.HI.U32 R17, R21, R12, R20 ;  /* 0x0000000c15117227 */ /* 0x000fe200078e0014 */
[----:B------:R-:W-:-:S05]  /*1a30*/  IABS R3, R6 ;  /* 0x0000000600037213 */ /* 0x000fca0000000000 */
[----:B------:R-:W-:-:S04]  /*1a40*/  IMAD.MOV.U32 R12, RZ, RZ, R3 ;  /* 0x000000ffff0c7224 */ /* 0x000fc800078e0003 */
[----:B------:R-:W-:-:S05]  /*1a50*/  IMAD.HI.U32 R17, R17, R12, RZ ;  /* 0x0000000c11117227 */ /* 0x000fca00078e00ff */
[----:B------:R-:W-:-:S05]  /*1a60*/  IADD3 R3, PT, PT, -R17, RZ, RZ ;  /* 0x000000ff11037210 */ /* 0x000fca0007ffe1ff */
[----:B------:R-:W-:-:S05]  /*1a70*/  IMAD R3, R2, R3, R12 ;  /* 0x0000000302037224 */ /* 0x000fca00078e020c */
[----:B------:R-:W-:-:S13]  /*1a80*/  ISETP.GT.U32.AND P1, PT, R2, R3, PT ;  /* 0x000000030200720c */ /* 0x000fda0003f24070 */
[----:B------:R-:W-:Y:S01]  /*1a90*/  @!P1 IMAD.IADD R3, R3, 0x1, -R2 ;  /* 0x0000000103039824 */ /* 0x000fe200078e0a02 */
[----:B------:R-:W-:Y:S02]  /*1aa0*/  @!P1 IADD3 R17, PT, PT, R17, 0x1, RZ ;  /* 0x0000000111119810 */ /* 0x000fe40007ffe0ff */
[----:B------:R-:W-:Y:S02]  /*1ab0*/  ISETP.NE.AND P1, PT, R5, RZ, PT ;  /* 0x000000ff0500720c */ /* 0x000fe40003f25270 */
[----:B------:R-:W-:Y:S01]  /*1ac0*/  ISETP.GE.U32.AND P3, PT, R3, R2, PT ;  /* 0x000000020300720c */ /* 0x000fe20003f66070 */
[----:B------:R-:W-:Y:S01]  /*1ad0*/  IMAD.MOV R2, RZ, RZ, -R4 ;  /* 0x000000ffff027224 */ /* 0x000fe200078e0a04 */
[----:B------:R-:W-:-:S03]  /*1ae0*/  LOP3.LUT R3, R6, R5, RZ, 0x3c, !PT ;  /* 0x0000000506037212 */ /* 0x000fc600078e3cff */
[----:B------:R-:W-:Y:S01]  /*1af0*/  IMAD R2, R15, R2, R16 ;  /* 0x000000020f027224 */ /* 0x000fe200078e0210 */
[----:B------:R-:W-:Y:S02]  /*1b00*/  ISETP.GE.AND P0, PT, R3, RZ, PT ;  /* 0x000000ff0300720c */ /* 0x000fe40003f06270 */
[----:B------:R-:W-:Y:S02]  /*1b10*/  IADD3 R3, PT, PT, -R6, RZ, RZ ;  /* 0x000000ff06037210 */ /* 0x000fe40007ffe1ff */
[----:B------:R-:W-:-:S03]  /*1b20*/  R2UR UR26, R2 ;  /* 0x00000000021a72ca */ /* 0x000fc600000e0000 */
[----:B------:R-:W-:Y:S02]  /*1b30*/  @P3 VIADD R17, R17, 0x1 ;  /* 0x0000000111113836 */ /* 0x000fe40000000000 */
[----:B------:R-:W-:-:S04]  /*1b40*/  IMAD R7, R7, R3, R4 ;  /* 0x0000000307077224 */ /* 0x000fc800078e0204 */
[----:B------:R-:W-:Y:S01]  /*1b50*/  @!P0 IMAD.MOV R17, RZ, RZ, -R17 ;  /* 0x000000ffff118224 */ /* 0x000fe200078e0a11 */
[----:B------:R-:W-:-:S03]  /*1b60*/  @!P1 LOP3.LUT R17, RZ, R5, RZ, 0x33, !PT ;  /* 0x00000005ff119212 */ /* 0x000fc600078e33ff */
[----:B------:R-:W-:Y:S02]  /*1b70*/  USHF.L.U32 UR26, UR26, 0x6, URZ ;  /* 0x000000061a1a7899 */ /* 0x000fe400080006ff */
[----:B------:R-:W-:-:S04]  /*1b80*/  IMAD.MOV R2, RZ, RZ, -R17 ;  /* 0x000000ffff027224 */ /* 0x000fc800078e0a11 */
[----:B------:R-:W-:Y:S01]  /*1b90*/  IMAD R6, R5, R2, R6 ;  /* 0x0000000205067224 */ /* 0x000fe200078e0206 */
[----:B--2---:R-:W-:Y:S06]  /*1ba0*/  BRA.U !UP0, `(.L_x_22) ;  /* 0x0000000508b47547 */ /* 0x004fec000b800000 */
[----:B------:R-:W1:Y:S01]  /*1bb0*/  LDC.64 R2, c[0x0][0x5f8] ;  /* 0x00017e00ff027b82 */ /* 0x000e620000000a00 */
[----:B------:R-:W2:Y:S01]  /*1bc0*/  LDCU UR5, c[0x0][0x5c8] ;  /* 0x0000b900ff0577ac */ /* 0x000ea20008000800 */
[----:B------:R-:W1:Y:S06]  /*1bd0*/  LDCU.64 UR8, c[0x0][0x5c0] ;  /* 0x0000b800ff0877ac */ /* 0x000e6c0008000a00 */
[----:B------:R-:W2:Y:S01]  /*1be0*/  LDC R4, c[0x0][0x600] ;  /* 0x00018000ff047b82 */ /* 0x000ea20000000800 */
[----:B------:R-:W4:Y:S01]  /*1bf0*/  LDCU UR37, c[0x0][0x5a8] ;  /* 0x0000b500ff2577ac */ /* 0x000f220008000800 */
[----:B------:R-:W1:Y:S01]  /*1c00*/  LDCU UR36, c[0x0][0x59c] ;  /* 0x0000b380ff2477ac */ /* 0x000e620008000800 */
[----:B------:R-:W1:Y:S01]  /*1c10*/  LDCU UR35, c[0x0][0x590] ;  /* 0x0000b200ff2377ac */ /* 0x000e620008000800 */
[----:B------:R-:W1:Y:S02]  /*1c20*/  LDCU UR34, c[0x0][0x594] ;  /* 0x0000b280ff2277ac */ /* 0x000e640008000800 */
[----:B-1----:R-:W-:Y:S01]  /*1c30*/  IMAD R2, R7, UR8, R2 ;  /* 0x0000000807027c24 */ /* 0x002fe2000f8e0202 */
[----:B------:R-:W1:Y:S01]  /*1c40*/  LDCU UR31, c[0x0][0x598] ;  /* 0x0000b300ff1f77ac */ /* 0x000e620008000800 */
[----:B------:R-:W-:Y:S01]  /*1c50*/  IMAD R5, R6, UR9, R3 ;  /* 0x0000000906057c24 */ /* 0x000fe2000f8e0203 */
[----:B------:R-:W1:Y:S01]  /*1c60*/  LDCU UR23, c[0x0][0x5ac] ;  /* 0x0000b580ff1777ac */ /* 0x000e620008000800 */
[----:B--2---:R-:W-:Y:S01]  /*1c70*/  IMAD R4, R17, UR5, R4 ;  /* 0x0000000511047c24 */ /* 0x004fe2000f8e0204 */
[----:B------:R-:W2:Y:S01]  /*1c80*/  LDCU UR22, c[0x0][0x5b0] ;  /* 0x0000b600ff1677ac */ /* 0x000ea20008000800 */
[----:B------:R-:W1:Y:S01]  /*1c90*/  LDCU UR15, c[0x0][0x5cc] ;  /* 0x0000b980ff0f77ac */ /* 0x000e620008000800 */
[----:B------:R-:W1:Y:S01]  /*1ca0*/  LDCU UR4, c[0x0][0x5ec] ;  /* 0x0000bd80ff0477ac */ /* 0x000e620008000800 */
[----:B------:R-:W1:Y:S01]  /*1cb0*/  LDCU.64 UR20, c[0x0][0x5a0] ;  /* 0x0000b400ff1477ac */ /* 0x000e620008000a00 */
[----:B------:R-:W1:Y:S01]  /*1cc0*/  LDCU.64 UR18, c[0x0][0x5d0] ;  /* 0x0000ba00ff1277ac */ /* 0x000e620008000a00 */
[----:B------:R-:W1:Y:S01]  /*1cd0*/  LDCU.64 UR6, c[0x0][0x5f0] ;  /* 0x0000be00ff0677ac */ /* 0x000e620008000a00 */
[----:B------:R-:W-:-:S02]  /*1ce0*/  UIADD3 UR50, UPT, UPT, UR46, 0x20, URZ ;  /* 0x000000202e327890 */ /* 0x000fc4000fffe0ff */
[----:B------:R-:W-:Y:S01]  /*1cf0*/  UIADD3 UR10, UPT, UPT, UR26, 0x20, URZ ;  /* 0x000000201a0a7890 */ /* 0x000fe2000fffe0ff */
[----:B------:R-:W-:Y:S01]  /*1d00*/  UMOV UR38, URZ ;  /* 0x000000ff00267c82 */ /* 0x000fe20008000000 */
[----:B----4-:R-:W-:-:S10]  /*1d10*/  UMOV UR68, UR60 ;  /* 0x0000003c00447c82 */ /* 0x010fd40008000000 */
.L_x_28:
[----:B------:R-:W-:Y:S01]  /*1d20*/  @!P6 MOV R12, 0x8000 ;  /* 0x00008000000ce802 */ /* 0x000fe20000000f00 */
[----:B------:R-:W-:Y:S01]  /*1d30*/  ULEA UR45, UR68, UR57, 0x3 ;  /* 0x00000039442d7291 */ /* 0x000fe2000f8e18ff */
[----:B--23--:R-:W-:Y:S11]  /*1d40*/  @P2 BRA `(.L_x_23) ;  /* 0x00000000000c2947 */ /* 0x00cff60003800000 */
[----:B------:R-:W-:Y:S04]  /*1d50*/  SHF.L.U32 R14, R10, 0x1f, RZ ;  /* 0x0000001f0a0e7819 */ /* 0x000fe800000006ff */
[----:B------:R-:W3:Y:S02]  /*1d60*/  SYNCS.PHASECHK.TRANS64.TRYWAIT P0, [UR45+0x30], R14 ;  /* 0x0000300eff0075a7 */ /* 0x000ee4000800112d */
[----:B---3--:R-:W-:Y:S05]  /*1d70*/  @!P0 BRA `(.L_x_24) ;  /* 0x00000068006c8947 */ /* 0x008fea0003800000 */
.L_x_23:
[----:B------:R4:W-:Y:S01]  /*1d80*/  @!P6 SYNCS.ARRIVE.TRANS64 RZ, [UR45], R12 ;  /* 0x0000000cffffe9a7 */ /* 0x0009e2000800002d */
[----:B------:R-:W-:Y:S04]  /*1d90*/  ULOP3.LUT UR5, UR59, 0x2, URZ, 0xfc, !UPT ;  /* 0x000000023b057892 */ /* 0x000fe8000f8efcff */
[----:B------:R-:W-:Y:S09]  /*1da0*/  UISETP.NE.AND UP0, UPT, UR5, 0x2, UPT ;  /* 0x000000020500788c */ /* 0x000ff2000bf05270 */
[----:B------:R-:W-:Y:S05]  /*1db0*/  BRA.U UP0, `(.L_x_25) ;  /* 0x0000000100047547 */ /* 0x000fea000b800000 */
[----:B-12---:R-:W-:Y:S05]  /*1dc0*/  BPT.TRAP 0x1 ;  /* 0x000000040000795c */ /* 0x006fea0000300000 */
.L_x_25:
[----:B------:R-:W-:Y:S04]  /*1dd0*/  BSSY.RECONVERGENT B0, `(.L_x_26) ;  /* 0x0000003000007945 */ /* 0x000fe80003800200 */
[----:B------:R-:W-:Y:S05]  /*1de0*/  @P5 BRA `(.L_x_27) ;  /* 0x0000000000045947 */ /* 0x000fea0003800000 */
[----:B-12---:R-:W-:Y:S05]  /*1df0*/  BPT.TRAP 0x1 ;  /* 0x000000040000795c */ /* 0x006fea0000300000 */
.L_x_27:
[----:B-12---:R-:W-:Y:S05]  /*1e00*/  BSYNC.RECONVERGENT B0 ;  /* 0x0000000000007941 */ /* 0x006fea0003800200 */
.L_x_26:
[----:B------:R-:W-:Y:S01]  /*1e10*/  UIADD3 UR60, UPT, UPT, UR68, 0x1, URZ ;  /* 0x00000001443c7890 */ /* 0x000fe2000fffe0ff */
[----:B---3--:R-:W-:Y:S01]  /*1e20*/  IMAD.MOV.U32 R3, RZ, RZ, 0x3 ;  /* 0x00000003ff037424 */ /* 0x008fe200078e00ff */
[----:B------:R-:W-:Y:S02]  /*1e30*/  USHF.L.U32 UR47, UR38, 0x6, URZ ;  /* 0x00000006262f7899 */ /* 0x000fe400080006ff */
[----:B------:R-:W-:Y:S02]  /*1e40*/  UISETP.NE.AND UP0, UPT, UR60, 0x6, UPT ;  /* 0x000000063c00788c */ /* 0x000fe4000bf05270 */
[----:B------:R-:W-:Y:S02]  /*1e50*/  ULOP3.LUT UR5, UR47, UR32, URZ, 0xfc, !UPT ;  /* 0x000000202f057292 */ /* 0x000fe4000f8efcff */
[----:B------:R-:W-:Y:S02]  /*1e60*/  USEL UR8, URZ, 0x1, UP0 ;  /* 0x00000001ff087887 */ /* 0x000fe40008000000 */
[----:B------:R-:W-:Y:S01]  /*1e70*/  USEL UR60, UR60, URZ, UP0 ;  /* 0x000000ff3c3c7287 */ /* 0x000fe20008000000 */
[----:B------:R-:W-:Y:S03]  /*1e80*/  ELECT P0, URZ, PT ;  /* 0x0000000000ff782f */ /* 0x000fe60003800000 */
[----:B------:R-:W-:Y:S01]  /*1e90*/  ULEA UR9, UR60, UR57, 0x3 ;  /* 0x000000393c097291 */ /* 0x000fe2000f8e18ff */
[----:B------:R-:W-:Y:S01]  /*1ea0*/  LOP3.LUT R10, R10, UR8, RZ, 0x3c, !PT ;  /* 0x000000080a0a7c12 */ /* 0x000fe2000f8e3cff */
[----:B------:R-:W-:Y:S02]  /*1eb0*/  UIMAD.WIDE.U32 UR16, UR5, UR34, URZ ;  /* 0x00000022051072a5 */ /* 0x000fe4000f8e00ff */
[----:B------:R-:W-:Y:S01]  /*1ec0*/  UISETP.NE.AND UP2, UPT, UR35, 0x1, UPT ;  /* 0x000000012300788c */ /* 0x000fe2000bf45270 */
[----:B------:R-:W-:Y:S01]  /*1ed0*/  SHF.L.U32 R14, R10, 0x1f, RZ ;  /* 0x0000001f0a0e7819 */ /* 0x000fe200000006ff */
[----:B------:R-:W-:Y:S02]  /*1ee0*/  USHF.R.U32.HI UR16, URZ, UR31, UR17 ;  /* 0x0000001fff107299 */ /* 0x000fe40008011611 */
[----:B------:R-:W-:Y:S01]  /*1ef0*/  UISETP.NE.AND UP3, UPT, UR36, 0x1, UPT ;  /* 0x000000012400788c */ /* 0x000fe2000bf65270 */
[----:B------:R1:W2:Y:S01]  /*1f00*/  SYNCS.PHASECHK.TRANS64.TRYWAIT P2, [UR9+0x30], R14 ;  /* 0x0000300eff0075a7 */ /* 0x0002a20008041109 */
[----:B------:R-:W-:Y:S01]  /*1f10*/  USEL UR16, UR5, UR16, !UP2 ;  /* 0x0000001005107287 */ /* 0x000fe2000d000000 */
[----:B------:R-:W-:Y:S01]  /*1f20*/  @P0 IMAD.U32 R19, R5, 0x20, R2 ;  /* 0x0000002005130824 */ /* 0x000fe200078e0002 */
[----:B------:R-:W-:Y:S01]  /*1f30*/  UIADD3 UR52, UP1, UPT, UR66, 0x80, URZ ;  /* 0x0000008042347890 */ /* 0x000fe2000ff3e0ff */
[----:B------:R-:W-:Y:S01]  /*1f40*/  @P0 R2UR UR12, R3 ;  /* 0x00000000030c02ca */ /* 0x000fe200000e0000 */
[----:B------:R-:W-:Y:S01]  /*1f50*/  UIMAD.WIDE.U32 UR40, UR16, UR20, URZ ;  /* 0x00000014102872a5 */ /* 0x000fe2000f8e00ff */
[----:B------:R-:W-:Y:S01]  /*1f60*/  @P0 IMAD.U32 R19, R4, 0x400, R19 ;  /* 0x0000040004130824 */ /* 0x000fe200078e0013 */
[----:B------:R-:W-:Y:S02]  /*1f70*/  ULEA UR48, UR68, UR57, 0xe ;  /* 0x0000003944307291 */ /* 0x000fe4000f8e70ff */
[----:B------:R-:W-:Y:S02]  /*1f80*/  USHF.R.U32.HI UR17, URZ, UR21, UR41 ;  /* 0x00000015ff117299 */ /* 0x000fe40008011629 */
[----:B------:R-:W-:Y:S01]  /*1f90*/  UISETP.NE.AND UP4, UPT, UR37, 0x1, UPT ;  /* 0x000000012500788c */ /* 0x000fe2000bf85270 */
[----:B------:R-:W-:Y:S01]  /*1fa0*/  @P0 R2UR UR11, R19 ;  /* 0x00000000130b02ca */ /* 0x000fe200000e0000 */
[----:B------:R-:W-:Y:S02]  /*1fb0*/  USEL UR17, UR16, UR17, !UP3 ;  /* 0x0000001110117287 */ /* 0x000fe4000d800000 */
[----:B------:R-:W-:Y:S02]  /*1fc0*/  UIADD3.X UR53, UPT, UPT, URZ, UR67, URZ, UP1, !UPT ;  /* 0x00000043ff357290 */ /* 0x000fe40008ffe4ff */
[----:B------:R-:W-:Y:S01]  /*1fd0*/  UIMAD.WIDE.U32 UR40, UR17, UR23, URZ ;  /* 0x00000017112872a5 */ /* 0x000fe2000f8e00ff */
[----:B------:R-:W-:Y:S01]  /*1fe0*/  IMAD.U32 R3, RZ, RZ, UR12 ;  /* 0x0000000cff037e24 */ /* 0x000fe2000f8e00ff */
[----:B------:R-:W-:Y:S02]  /*1ff0*/  UIADD3 UR44, UPT, UPT, UR48, 0x6800, URZ ;  /* 0x00006800302c7890 */ /* 0x000fe4000fffe0ff */
[----:B------:R-:W-:Y:S02]  /*2000*/  USHF.R.U32.HI UR30, URZ, UR22, UR41 ;  /* 0x00000016ff1e7299 */ /* 0x000fe40008011629 */
[----:B------:R-:W-:Y:S02]  /*2010*/  UIADD3 UR33, UPT, UPT, -UR16, URZ, URZ ;  /* 0x000000ff10217290 */ /* 0x000fe4000fffe1ff */
[----:B------:R-:W-:Y:S01]  /*2020*/  USEL UR30, UR17, UR30, !UP4 ;  /* 0x0000001e111e7287 */ /* 0x000fe2000e000000 */
[----:B----4-:R-:W-:Y:S01]  /*2030*/  IMAD.U32 R12, RZ, RZ, UR11 ;  /* 0x0000000bff0c7e24 */ /* 0x010fe2000f8e00ff */
[----:B------:R-:W-:Y:S02]  /*2040*/  UIADD3 UR39, UPT, UPT, -UR17, URZ, URZ ;  /* 0x000000ff11277290 */ /* 0x000fe4000fffe1ff */
[----:B------:R-:W-:Y:S02]  /*2050*/  UIMAD UR5, UR35, UR33, UR5 ;  /* 0x00000021230572a4 */ /* 0x000fe4000f8e0205 */
[----:B------:R-:W-:Y:S01]  /*2060*/  ULEA UR8, UR68, UR56, 0xc ;  /* 0x0000003844087291 */ /* 0x000fe2000f8e60ff */
[----:B------:R-:W-:Y:S01]  /*2070*/  @P0 PRMT R3, R12, 0x5410, R3 ;  /* 0x000054100c030816 */ /* 0x000fe20000000003 */
[----:B------:R-:W-:Y:S02]  /*2080*/  UIADD3 UR48, UPT, UPT, UR48, 0x8800, URZ ;  /* 0x0000880030307890 */ /* 0x000fe4000fffe0ff */
[----:B------:R-:W-:Y:S01]  /*2090*/  UIADD3 UR33, UPT, UPT, -UR30, URZ, URZ ;  /* 0x000000ff1e217290 */ /* 0x000fe2000fffe1ff */
[----:B------:R-:W-:Y:S01]  /*20a0*/  @P0 R2UR UR65, R3 ;  /* 0x00000000034102ca */ /* 0x000fe200000e0000 */
[----:B------:R-:W-:Y:S02]  /*20b0*/  UIMAD UR16, UR36, UR39, UR16 ;  /* 0x00000027241072a4 */ /* 0x000fe4000f8e0210 */
[----:B------:R-:W-:Y:S02]  /*20c0*/  UIADD3 UR42, UP0, UPT, UR66, 0x180, URZ ;  /* 0x00000180422a7890 */ /* 0x000fe4000ff1e0ff */
[----:B------:R-:W-:Y:S01]  /*20d0*/  ULEA UR8, UR8, UR57, 0x2 ;  /* 0x0000003908087291 */ /* 0x000fe2000f8e10ff */
[----:B------:R-:W-:Y:S01]  /*20e0*/  UMOV UR54, 0x0 ;  /* 0x0000000000367882 */ /* 0x000fe20000000000 */
[----:B------:R-:W-:Y:S01]  /*20f0*/  UMOV UR55, 0x10000000 ;  /* 0x1000000000377882 */ /* 0x000fe20000000000 */
[----:B------:R-:W-:Y:S01]  /*2100*/  UIMAD UR27, UR5, UR15, UR4 ;  /* 0x0000000f051b72a4 */ /* 0x000fe2000f8e0204 */
[----:B------:R1:W-:Y:S01]  /*2110*/  UTMALDG.2D [UR44], [UR52], desc[UR54] ;  /* 0x0000362c340075b4 */ /* 0x0003e20008009000 */
[----:B------:R-:W-:Y:S02]  /*2120*/  UIMAD UR17, UR37, UR33, UR17 ;  /* 0x00000021251172a4 */ /* 0x000fe4000f8e0211 */
[----:B------:R-:W-:Y:S01]  /*2130*/  UIMAD UR28, UR16, UR18, UR6 ;  /* 0x00000012101c72a4 */ /* 0x000fe2000f8e0206 */
[----:B------:R-:W-:Y:S01]  /*2140*/  UMOV UR49, UR45 ;  /* 0x0000002d00317c82 */ /* 0x000fe20008000000 */
[----:B------:R-:W-:Y:S01]  /*2150*/  UMOV UR51, UR47 ;  /* 0x0000002f00337c82 */ /* 0x000fe20008000000 */
[----:B------:R-:W-:Y:S01]  /*2160*/  UIADD3.X UR43, UPT, UPT, URZ, UR67, URZ, UP0, !UPT ;  /* 0x00000043ff2b7290 */ /* 0x000fe200087fe4ff */
[----:B------:R1:W-:Y:S01]  /*2170*/  UTMALDG.2D [UR48], [UR52], desc[UR54] ;  /* 0x00003630340075b4 */ /* 0x0003e20008009000 */
[----:B------:R-:W-:Y:S02]  /*2180*/  UIADD3 UR24, UPT, UPT, UR8, 0x1e800, URZ ;  /* 0x0001e80008187890 */ /* 0x000fe4000fffe0ff */
[----:B------:R-:W-:Y:S01]  /*2190*/  UIMAD UR29, UR17, UR19, UR7 ;  /* 0x00000013111d72a4 */ /* 0x000fe2000f8e0207 */
[----:B------:R-:W-:Y:S01]  /*21a0*/  UMOV UR25, UR45 ;  /* 0x0000002d00197c82 */ /* 0x000fe20008000000 */
[----:B------:R-:W-:Y:S01]  /*21b0*/  UIADD3 UR8, UPT, UPT, UR8, 0x20800, URZ ;  /* 0x0002080008087890 */ /* 0x000fe2000fffe0ff */
[----:B------:R-:W-:Y:S01]  /*21c0*/  UMOV UR9, UR45 ;  /* 0x0000002d00097c82 */ /* 0x000fe20008000000 */
[----:B------:R-:W-:Y:S01]  /*21d0*/  UMOV UR11, UR27 ;  /* 0x0000001b000b7c82 */ /* 0x000fe20008000000 */
[----:B------:R-:W-:Y:S01]  /*21e0*/  UMOV UR12, UR28 ;  /* 0x0000001c000c7c82 */ /* 0x000fe20008000000 */
[----:B------:R-:W-:Y:S03]  /*21f0*/  UMOV UR14, UR30 ;  /* 0x0000001e000e7c82 */ /* 0x000fe60008000000 */
[----:B------:R1:W-:Y:S01]  /*2200*/  UTMALDG.5D.IM2COL.MULTICAST [UR24], [UR42], UR65 ;  /* 0x000000182a0073b4 */ /* 0x0003e20008060841 */
[----:B------:R-:W-:Y:S01]  /*2210*/  UMOV UR13, UR29 ;  /* 0x0000001d000d7c82 */ /* 0x000fe20008000000 */
[----:B------:R-:W-:Y:S01]  /*2220*/  UIADD3 UR38, UPT, UPT, UR38, 0x1, URZ ;  /* 0x0000000126267890 */ /* 0x000fe2000fffe0ff */
[----:B------:R-:W-:Y:S01]  /*2230*/  UMOV UR33, UR58 ;  /* 0x0000003a00217c82 */ /* 0x000fe20008000000 */
[----:B------:R-:W-:Y:S02]  /*2240*/  UMOV UR68, UR60 ;  /* 0x0000003c00447c82 */ /* 0x000fe40008000000 */
[----:B------:R-:W-:Y:S01]  /*2250*/  UISETP.NE.AND UP0, UPT, UR38, UR58, UPT ;  /* 0x0000003a2600728c */ /* 0x000fe2000bf05270 */
[----:B------:R1:W-:Y:S08]  /*2260*/  UTMALDG.5D.IM2COL.MULTICAST [UR8], [UR42], UR65 ;  /* 0x000000082a0073b4 */ /* 0x0003f00008060841 */
[----:B-1----:R-:W-:Y:S05]  /*2270*/  BRA.U UP0, `(.L_x_28) ;  /* 0xfffffff900a87547 */ /* 0x002fea000b83ffff */
.L_x_22:
[----:B------:R-:W-:Y:S01]  /*2280*/  ULEA UR4, UR60, UR57, 0x3 ;  /* 0x000000393c047291 */ /* 0x000fe2000f8e18ff */
[----:B------:R-:W-:Y:S01]  /*2290*/  SHF.L.U32 R2, R10, 0x1f, RZ ;  /* 0x0000001f0a027819 */ /* 0x000fe200000006ff */
[----:B------:R-:W-:Y:S01]  /*22a0*/  @!P4 SYNCS.ARRIVE.TRANS64.A1T0 RZ, [UR57+0x98], RZ ;  /* 0x000098ffffffc9a7 */ /* 0x000fe20008100039 */
[----:B------:R-:W-:-:S06]  /*22b0*/  UISETP.GT.AND UP0, UPT, UR64, UR63, UPT ;  /* 0x0000003f4000728c */ /* 0x000fcc000bf04270 */
[----:B------:R1:W4:Y:S03]  /*22c0*/  SYNCS.PHASECHK.TRANS64.TRYWAIT P1, [UR4+0x30], R2 ;  /* 0x00003002ff0075a7 */ /* 0x0003260008021104 */
[----:B------:R-:W-:Y:S05]  /*22d0*/  BRA.U !UP0, `(.L_x_29) ;  /* 0x0000000508b87547 */ /* 0x000fea000b800000 */
[----:B-1----:R-:W1:Y:S01]  /*22e0*/  LDC.64 R2, c[0x0][0x5f8] ;  /* 0x00017e00ff027b82 */ /* 0x002e620000000a00 */
[----:B------:R-:W2:Y:S01]  /*22f0*/  LDCU UR5, c[0x0][0x5c8] ;  /* 0x0000b900ff0577ac */ /* 0x000ea20008000800 */
[----:B------:R-:W1:Y:S06]  /*2300*/  LDCU.64 UR8, c[0x0][0x5c0] ;  /* 0x0000b800ff0877ac */ /* 0x000e6c0008000a00 */
[----:B------:R-:W2:Y:S01]  /*2310*/  LDC R4, c[0x0][0x600] ;  /* 0x00018000ff047b82 */ /* 0x000ea20000000800 */
[----:B------:R-:W1:Y:S01]  /*2320*/  LDCU UR38, c[0x0][0x5a8] ;  /* 0x0000b500ff2677ac */ /* 0x000e620008000800 */
        /* <DEDUP_REMOVED lines=14> */
[----:B------:R-:W-:-:S02]  /*2410*/  UIADD3 UR24, UPT, UPT, UR61, UR33, URZ ;  /* 0x000000213d187290 */ /* 0x000fc4000fffe0ff */
[----:B------:R-:W-:Y:S02]  /*2420*/  UIADD3 UR54, UPT, UPT, UR46, 0x20, URZ ;  /* 0x000000202e367890 */ /* 0x000fe4000fffe0ff */
[----:B------:R-:W-:Y:S01]  /*2430*/  UIADD3 UR10, UPT, UPT, UR26, 0x20, URZ ;  /* 0x000000201a0a7890 */ /* 0x000fe2000fffe0ff */
[----:B------:R-:W-:-:S11]  /*2440*/  UMOV UR47, UR60 ;  /* 0x0000003c002f7c82 */ /* 0x000fd60008000000 */
.L_x_35:
[----:B------:R-:W-:Y:S01]  /*2450*/  @!P6 MOV R5, 0x8000 ;  /* 0x000080000005e802 */ /* 0x000fe20000000f00 */
[----:B------:R-:W-:Y:S01]  /*2460*/  ULEA UR49, UR47, UR57, 0x3 ;  /* 0x000000392f317291 */ /* 0x000fe2000f8e18ff */
[----:B--2-4-:R-:W-:Y:S11]  /*2470*/  @P1 BRA `(.L_x_30) ;  /* 0x00000000000c1947 */ /* 0x014ff60003800000 */
[----:B------:R-:W-:Y:S04]  /*2480*/  SHF.L.U32 R7, R10, 0x1f, RZ ;  /* 0x0000001f0a077819 */ /* 0x000fe800000006ff */
[----:B------:R-:W4:Y:S02]  /*2490*/  SYNCS.PHASECHK.TRANS64.TRYWAIT P0, [UR49+0x30], R7 ;  /* 0x00003007ff0075a7 */ /* 0x000f240008001131 */
[----:B----4-:R-:W-:Y:S05]  /*24a0*/  @!P0 BRA `(.L_x_31) ;  /* 0x0000006000b88947 */ /* 0x010fea0003800000 */
.L_x_30:
[----:B------:R1:W-:Y:S01]  /*24b0*/  @!P6 SYNCS.ARRIVE.TRANS64 RZ, [UR49], R5 ;  /* 0x00000005ffffe9a7 */ /* 0x0003e20008000031 */
[----:B------:R-:W-:Y:S04]  /*24c0*/  ULOP3.LUT UR5, UR59, 0x2, URZ, 0xfc, !UPT ;  /* 0x000000023b057892 */ /* 0x000fe8000f8efcff */
[----:B------:R-:W-:Y:S09]  /*24d0*/  UISETP.NE.AND UP0, UPT, UR5, 0x2, UPT ;  /* 0x000000020500788c */ /* 0x000ff2000bf05270 */
[----:B------:R-:W-:Y:S05]  /*24e0*/  BRA.U UP0, `(.L_x_32) ;  /* 0x0000000100047547 */ /* 0x000fea000b800000 */
[----:B-12---:R-:W-:Y:S05]  /*24f0*/  BPT.TRAP 0x1 ;  /* 0x000000040000795c */ /* 0x006fea0000300000 */
.L_x_32:
[----:B------:R-:W-:Y:S04]  /*2500*/  BSSY.RECONVERGENT B0, `(.L_x_33) ;  /* 0x0000003000007945 */ /* 0x000fe80003800200 */
[----:B------:R-:W-:Y:S05]  /*2510*/  @P5 BRA `(.L_x_34) ;  /* 0x0000000000045947 */ /* 0x000fea0003800000 */
[----:B-12---:R-:W-:Y:S05]  /*2520*/  BPT.TRAP 0x1 ;  /* 0x000000040000795c */ /* 0x006fea0000300000 */
.L_x_34:
[----:B-12---:R-:W-:Y:S05]  /*2530*/  BSYNC.RECONVERGENT B0 ;  /* 0x0000000000007941 */ /* 0x006fea0003800200 */
.L_x_33:
[----:B------:R-:W-:Y:S01]  /*2540*/  UIADD3 UR60, UPT, UPT, UR47, 0x1, URZ ;  /* 0x000000012f3c7890 */ /* 0x000fe2000fffe0ff */
[----:B----4-:R-:W-:Y:S01]  /*2550*/  IMAD.MOV.U32 R4, RZ, RZ, 0x3 ;  /* 0x00000003ff047424 */ /* 0x010fe200078e00ff */
[----:B------:R-:W-:Y:S02]  /*2560*/  USHF.L.U32 UR51, UR33, 0x6, URZ ;  /* 0x0000000621337899 */ /* 0x000fe400080006ff */
[----:B------:R-:W-:Y:S01]  /*2570*/  UISETP.NE.AND UP0, UPT, UR60, 0x6, UPT ;  /* 0x000000063c00788c */ /* 0x000fe2000bf05270 */
[----:B------:R-:W-:Y:S03]  /*2580*/  ELECT P0, URZ, PT ;  /* 0x0000000000ff782f */ /* 0x000fe60003800000 */
[----:B------:R-:W-:Y:S02]  /*2590*/  USEL UR8, URZ, 0x1, UP0 ;  /* 0x00000001ff087887 */ /* 0x000fe40008000000 */
[----:B------:R-:W-:Y:S02]  /*25a0*/  USEL UR60, UR60, URZ, UP0 ;  /* 0x000000ff3c3c7287 */ /* 0x000fe40008000000 */
[----:B------:R-:W-:Y:S02]  /*25b0*/  ULOP3.LUT UR5, UR51, UR32, URZ, 0xfc, !UPT ;  /* 0x0000002033057292 */ /* 0x000fe4000f8efcff */
[----:B------:R-:W-:Y:S01]  /*25c0*/  ULEA UR9, UR60, UR57, 0x3 ;  /* 0x000000393c097291 */ /* 0x000fe2000f8e18ff */
[----:B------:R-:W-:Y:S01]  /*25d0*/  LOP3.LUT R10, R10, UR8, RZ, 0x3c, !PT ;  /* 0x000000080a0a7c12 */ /* 0x000fe2000f8e3cff */
[----:B------:R-:W-:Y:S02]  /*25e0*/  UIMAD.WIDE.U32 UR22, UR5, UR35, URZ ;  /* 0x00000023051672a5 */ /* 0x000fe4000f8e00ff */
[----:B------:R-:W-:Y:S01]  /*25f0*/  UISETP.NE.AND UP2, UPT, UR36, 0x1, UPT ;  /* 0x000000012400788c */ /* 0x000fe2000bf45270 */
[----:B------:R-:W-:Y:S01]  /*2600*/  SHF.L.U32 R7, R10, 0x1f, RZ ;  /* 0x0000001f0a077819 */ /* 0x000fe200000006ff */
[----:B------:R-:W-:Y:S01]  /*2610*/  USHF.R.U32.HI UR40, URZ, UR34, UR23 ;  /* 0x00000022ff287299 */ /* 0x000fe20008011617 */
[----:B------:R-:W-:Y:S01]  /*2620*/  @P0 R2UR UR11, R4 ;  /* 0x00000000040b02ca */ /* 0x000fe200000e0000 */
[----:B------:R-:W-:Y:S01]  /*2630*/  UISETP.NE.AND UP3, UPT, UR37, 0x1, UPT ;  /* 0x000000012500788c */ /* 0x000fe2000bf65270 */
[----:B------:R1:W2:Y:S01]  /*2640*/  SYNCS.PHASECHK.TRANS64.TRYWAIT P1, [UR9+0x30], R7 ;  /* 0x00003007ff0075a7 */ /* 0x0002a20008021109 */
[----:B------:R-:W-:Y:S01]  /*2650*/  USEL UR40, UR5, UR40, !UP2 ;  /* 0x0000002805287287 */ /* 0x000fe2000d000000 */
[----:B------:R-:W-:Y:S01]  /*2660*/  @P0 IMAD.U32 R6, R3, 0x20, R2 ;  /* 0x0000002003060824 */ /* 0x000fe200078e0002 */
[----:B------:R-:W-:Y:S02]  /*2670*/  UIADD3 UR70, UP1, UPT, UR66, 0x80, URZ ;  /* 0x0000008042467890 */ /* 0x000fe4000ff3e0ff */
[----:B------:R-:W-:Y:S01]  /*2680*/  UIMAD.WIDE.U32 UR22, UR40, UR30, URZ ;  /* 0x0000001e281672a5 */ /* 0x000fe2000f8e00ff */
[----:B------:R-:W-:Y:S01]  /*2690*/  @P0 IMAD.U32 R5, R17, 0x400, R6 ;  /* 0x0000040011050824 */ /* 0x000fe200078e0006 */
[----:B------:R-:W-:Y:S02]  /*26a0*/  UIADD3 UR22, UPT, UPT, -UR40, URZ, URZ ;  /* 0x000000ff28167290 */ /* 0x000fe4000fffe1ff */
[----:B------:R-:W-:Y:S02]  /*26b0*/  USHF.R.U32.HI UR23, URZ, UR31, UR23 ;  /* 0x0000001fff177299 */ /* 0x000fe40008011617 */
[----:B------:R-:W-:Y:S01]  /*26c0*/  ULEA UR52, UR47, UR57, 0xe ;  /* 0x000000392f347291 */ /* 0x000fe2000f8e70ff */
[----:B------:R-:W-:Y:S01]  /*26d0*/  @P0 R2UR UR12, R5 ;  /* 0x00000000050c02ca */ /* 0x000fe200000e0000 */
[----:B------:R-:W-:Y:S01]  /*26e0*/  USEL UR23, UR40, UR23, !UP3 ;  /* 0x0000001728177287 */ /* 0x000fe2000d800000 */
[----:B------:R-:W-:Y:S01]  /*26f0*/  IMAD.U32 R4, RZ, RZ, UR11 ;  /* 0x0000000bff047e24 */ /* 0x000fe2000f8e00ff */
[----:B------:R-:W-:Y:S02]  /*2700*/  UIMAD UR5, UR36, UR22, UR5 ;  /* 0x00000016240572a4 */ /* 0x000fe4000f8e0205 */
[----:B------:R-:W-:Y:S02]  /*2710*/  UIMAD.WIDE.U32 UR42, UR23, UR27, URZ ;  /* 0x0000001b172a72a5 */ /* 0x000fe4000f8e00ff */
[----:B------:R-:W-:Y:S02]  /*2720*/  UISETP.NE.AND UP4, UPT, UR38, 0x1, UPT ;  /* 0x000000012600788c */ /* 0x000fe4000bf85270 */
[----:B------:R-:W-:Y:S02]  /*2730*/  UIADD3.X UR71, UPT, UPT, URZ, UR67, URZ, UP1, !UPT ;  /* 0x00000043ff477290 */ /* 0x000fe40008ffe4ff */
[----:B------:R-:W-:Y:S02]  /*2740*/  UIADD3 UR48, UPT, UPT, UR52, 0x6800, URZ ;  /* 0x0000680034307890 */ /* 0x000fe4000fffe0ff */
[----:B------:R-:W-:Y:S01]  /*2750*/  USHF.R.U32.HI UR22, URZ, UR25, UR43 ;  /* 0x00000019ff167299 */ /* 0x000fe2000801162b */
[----:B------:R-:W-:Y:S01]  /*2760*/  IMAD.U32 R5, RZ, RZ, UR12 ;  /* 0x0000000cff057e24 */ /* 0x000fe2000f8e00ff */
[----:B------:R-:W-:Y:S02]  /*2770*/  UIMAD UR19, UR5, UR15, UR4 ;  /* 0x0000000f051372a4 */ /* 0x000fe4000f8e0204 */
[----:B------:R-:W-:Y:S02]  /*2780*/  USEL UR22, UR23, UR22, !UP4 ;  /* 0x0000001617167287 */ /* 0x000fe4000e000000 */
[----:B------:R-:W-:Y:S01]  /*2790*/  UIADD3 UR5, UPT, UPT, -UR23, URZ, URZ ;  /* 0x000000ff17057290 */ /* 0x000fe2000fffe1ff */
[----:B------:R-:W-:Y:S01]  /*27a0*/  @P0 PRMT R4, R5, 0x5410, R4 ;  /* 0x0000541005040816 */ /* 0x000fe20000000004 */
[----:B------:R-:W-:Y:S02]  /*27b0*/  ULEA UR8, UR47, UR56, 0xc ;  /* 0x000000382f087291 */ /* 0x000fe4000f8e60ff */
[----:B------:R-:W-:Y:S01]  /*27c0*/  UIADD3 UR52, UPT, UPT, UR52, 0x8800, URZ ;  /* 0x0000880034347890 */ /* 0x000fe2000fffe0ff */
[----:B------:R-:W-:Y:S01]  /*27d0*/  @P0 R2UR UR41, R4 ;  /* 0x00000000042902ca */ /* 0x000fe200000e0000 */
[----:B------:R-:W-:Y:S02]  /*27e0*/  UIADD3 UR39, UPT, UPT, -UR22, URZ, URZ ;  /* 0x000000ff16277290 */ /* 0x000fe4000fffe1ff */
[----:B------:R-:W-:Y:S02]  /*27f0*/  UIMAD UR5, UR37, UR5, UR40 ;  /* 0x00000005250572a4 */ /* 0x000fe4000f8e0228 */
[----:B------:R-:W-:Y:S01]  /*2800*/  UIADD3 UR44, UP0, UPT, UR66, 0x180, URZ ;  /* 0x00000180422c7890 */ /* 0x000fe2000ff1e0ff */
[----:B------:R-:W-:Y:S01]  /*2810*/  UMOV UR68, 0x0 ;  /* 0x0000000000447882 */ /* 0x000fe20000000000 */
[----:B------:R-:W-:Y:S01]  /*2820*/  UMOV UR69, 0x10000000 ;  /* 0x1000000000457882 */ /* 0x000fe20000000000 */
[----:B------:R-:W-:Y:S01]  /*2830*/  UMOV UR50, UR46 ;  /* 0x0000002e00327c82 */ /* 0x000fe20008000000 */
[----:B------:R-:W-:Y:S01]  /*2840*/  UIMAD UR20, UR5, UR28, UR6 ;  /* 0x0000001c051472a4 */ /* 0x000fe2000f8e0206 */
[----:B------:R1:W-:Y:S01]  /*2850*/  UTMALDG.2D [UR48], [UR70], desc[UR68] ;  /* 0x00004430460075b4 */ /* 0x0003e20008009000 */
[----:B------:R-:W-:Y:S02]  /*2860*/  ULEA UR8, UR8, UR57, 0x2 ;  /* 0x0000003908087291 */ /* 0x000fe4000f8e10ff */
        /* <DEDUP_REMOVED lines=8> */
[----:B------:R-:W-:Y:S01]  /*28f0*/  UMOV UR18, UR26 ;  /* 0x0000001a00127c82 */ /* 0x000fe20008000000 */
[----:B------:R-:W-:Y:S01]  /*2900*/  UIADD3 UR8, UPT, UPT, UR8, 0x20800, URZ ;  /* 0x0002080008087890 */ /* 0x000fe2000fffe0ff */
[----:B------:R-:W-:Y:S01]  /*2910*/  UMOV UR9, UR49 ;  /* 0x0000003100097c82 */ /* 0x000fe20008000000 */
[----:B------:R-:W-:Y:S01]  /*2920*/  UMOV UR11, UR19 ;  /* 0x00000013000b7c82 */ /* 0x000fe20008000000 */
[----:B------:R-:W-:Y:S03]  /*2930*/  UMOV UR12, UR20 ;  /* 0x00000014000c7c82 */ /* 0x000fe60008000000 */
[----:B------:R1:W-:Y:S01]  /*2940*/  UTMALDG.5D.IM2COL.MULTICAST [UR16], [UR44], UR41 ;  /* 0x000000102c0073b4 */ /* 0x0003e20008060829 */
[----:B------:R-:W-:Y:S01]  /*2950*/  UMOV UR14, UR22 ;  /* 0x00000016000e7c82 */ /* 0x000fe20008000000 */
[----:B------:R-:W-:Y:S01]  /*2960*/  UMOV UR13, UR21 ;  /* 0x00000015000d7c82 */ /* 0x000fe20008000000 */
[----:B------:R-:W-:Y:S01]  /*2970*/  UIADD3 UR33, UPT, UPT, UR33, 0x1, URZ ;  /* 0x0000000121217890 */ /* 0x000fe2000fffe0ff */
[----:B------:R-:W-:Y:S03]  /*2980*/  UMOV UR47, UR60 ;  /* 0x0000003c002f7c82 */ /* 0x000fe60008000000 */
[----:B------:R-:W-:Y:S01]  /*2990*/  UISETP.NE.AND UP0, UPT, UR33, UR24, UPT ;  /* 0x000000182100728c */ /* 0x000fe2000bf05270 */
[----:B------:R1:W-:Y:S08]  /*29a0*/  UTMALDG.5D.IM2COL.MULTICAST [UR8], [UR44], UR41 ;  /* 0x000000082c0073b4 */ /* 0x0003f00008060829 */
[----:B-1----:R-:W-:Y:S05]  /*29b0*/  BRA.U UP0, `(.L_x_35) ;  /* 0xfffffff900a47547 */ /* 0x002fea000b83ffff */
.L_x_29:
[----:B------:R-:W-:Y:S01]  /*29c0*/  SHF.L.U32 R3, R8, 0x1f, RZ ;  /* 0x0000001f08037819 */ /* 0x000fe200000006ff */
[----:B------:R-:W-:-:S03]  /*29d0*/  NOP ;  /* 0x0000000000007918 */ /* 0x000fc60000000000 */
[----:B------:R-:W3:Y:S02]  /*29e0*/  SYNCS.PHASECHK.TRANS64.TRYWAIT P0, [UR57+0xa0], R3 ;  /* 0x0000a003ff0075a7 */ /* 0x000ee40008001139 */
[----:B---3--:R-:W-:Y:S05]  /*29f0*/  @!P0 BRA `(.L_x_36) ;  /* 0x0000005c007c8947 */ /* 0x008fea0003800000 */
.L_x_119:
[----:B------:R-:W3:Y:S01]  /*2a00*/  LDS.128 R4, [UR57+0xe0] ;  /* 0x0000e039ff047984 */ /* 0x000ee20008000c00 */
[----:B------:R-:W-:Y:S01]  /*2a10*/  UIADD3 UR4, UPT, UPT, UR57, 0xa8, URZ ;  /* 0x000000a839047890 */ /* 0x000fe2000fffe0ff */
[----:B--2-4-:R-:W-:Y:S01]  /*2a20*/  ISETP.GE.AND P1, PT, R26, 0x1, PT ;  /* 0x000000011a00780c */ /* 0x014fe20003f26270 */
[----:B------:R-:W-:Y:S01]  /*2a30*/  @!PT LDS RZ, [RZ] ;  /* 0x00000000fffff984 */ /* 0x000fe20000000800 */
[----:B------:R-:W-:Y:S01]  /*2a40*/  @!PT LDS RZ, [RZ] ;  /* 0x00000000fffff984 */ /* 0x000fe20000000800 */
[----:B------:R-:W-:Y:S01]  /*2a50*/  @!PT LDS RZ, [RZ] ;  /* 0x00000000fffff984 */ /* 0x000fe20000000800 */
[----:B------:R-:W-:Y:S01]  /*2a60*/  @!PT LDS RZ, [RZ] ;  /* 0x00000000fffff984 */ /* 0x000fe20000000800 */
[----:B------:R2:W-:Y:S06]  /*2a70*/  MEMBAR.ALL.CTA ;  /* 0x0000000000007992 */ /* 0x0005ec0000008000 */
[----:B--2---:R-:W2:Y:S01]  /*2a80*/  FENCE.VIEW.ASYNC.S ;  /* 0x00000000000073c6 */ /* 0x004ea20000000000 */
[----:B------:R-:W-:-:S09]  /*2a90*/  UPRMT UR4, URZ, 0x654, UR4 ;  /* 0x00000654ff047896 */ /* 0x000fd20008000004 */
[----:B--2---:R-:W-:Y:S01]  /*2aa0*/  SYNCS.ARRIVE.TRANS64.RED.A1T0 RZ, [UR4], RZ ;  /* 0x000000ffffff79a7 */ /* 0x004fe20008100404 */
[----:B---3--:R-:W-:-:S13]  /*2ab0*/  LOP3.LUT P0, RZ, R6, 0x1, RZ, 0xc0, !PT ;  /* 0x0000000106ff7812 */ /* 0x008fda000780c0ff */
[----:B------:R-:W-:Y:S02]  /*2ac0*/  @P0 MOV R13, R4 ;  /* 0x00000004000d0202 */ /* 0x000fe40000000f00 */
[----:B------:R-:W-:Y:S01]  /*2ad0*/  @P0 LOP3.LUT R11, R5, 0xffff, RZ, 0xc0, !PT ;  /* 0x0000ffff050b0812 */ /* 0x000fe200078ec0ff */
[----:B------:R-:W-:Y:S06]  /*2ae0*/  @!P1 BRA `(.L_x_37) ;  /* 0x0000000000b89947 */ /* 0x000fec0003800000 */
[----:B------:R-:W2:Y:S01]  /*2af0*/  LDC.64 R4, c[0x0][0xc18] ;  /* 0x00030600ff047b82 */ /* 0x000ea20000000a00 */
[----:B------:R-:W-:-:S07]  /*2b00*/  ISETP.NE.AND P3, PT, R26, 0x1, PT ;  /* 0x000000011a00780c */ /* 0x000fce0003f65270 */
[----:B------:R-:W3:Y:S08]  /*2b10*/  LDC.64 R6, c[0x0][0xc10] ;  /* 0x00030400ff067b82 */ /* 0x000ef00000000a00 */
[----:B------:R-:W4:Y:S08]  /*2b20*/  LDC R12, c[0x0][0xc20] ;  /* 0x00030800ff0c7b82 */ /* 0x000f300000000800 */
[----:B------:R-:W4:Y:S01]  /*2b30*/  LDC R14, c[0x0][0xc0c] ;  /* 0x00030300ff0e7b82 */ /* 0x000f220000000800 */
[----:B--2---:R-:W-:Y:S01]  /*2b40*/  IMAD.HI.U32 R17, R0, R5, RZ ;  /* 0x0000000500117227 */ /* 0x004fe200078e00ff */
[----:B------:R-:W-:-:S03]  /*2b50*/  ISETP.NE.AND P1, PT, R4, 0x1, PT ;  /* 0x000000010400780c */ /* 0x000fc60003f25270 */
[----:B------:R-:W-:-:S03]  /*2b60*/  IMAD.HI.U32 R5, R11, R5, RZ ;  /* 0x000000050b057227 */ /* 0x000fc600078e00ff */
[----:B-1----:R-:W1:Y:S01]  /*2b70*/  LDC.64 R2, c[0x0][0xc28] ;  /* 0x00030a00ff027b82 */ /* 0x002e620000000a00 */
[----:B---3--:R-:W-:-:S04]  /*2b80*/  IMAD.HI.U32 R16, R9, R6, RZ ;  /* 0x0000000609107227 */ /* 0x008fc800078e00ff */
[----:B------:R-:W-:Y:S01]  /*2b90*/  IMAD.HI.U32 R18, R13, R6, RZ ;  /* 0x000000060d127227 */ /* 0x000fe200078e00ff */
[----:B------:R-:W-:Y:S02]  /*2ba0*/  SHF.R.U32.HI R16, RZ, R7, R16 ;  /* 0x00000007ff107219 */ /* 0x000fe40000011610 */
[-C--:B----4-:R-:W-:Y:S02]  /*2bb0*/  SHF.R.U32.HI R17, RZ, R12.reuse, R17 ;  /* 0x0000000cff117219 */ /* 0x090fe40000011611 */
[----:B------:R-:W-:Y:S02]  /*2bc0*/  SHF.R.U32.HI R12, RZ, R12, R5 ;  /* 0x0000000cff0c7219 */ /* 0x000fe40000011605 */
[----:B------:R-:W-:Y:S02]  /*2bd0*/  SEL R17, R0, R17, !P1 ;  /* 0x0000001100117207 */ /* 0x000fe40004800000 */
[----:B------:R-:W-:Y:S02]  /*2be0*/  SHF.R.U32.HI R18, RZ, R7, R18 ;  /* 0x00000007ff127219 */ /* 0x000fe40000011612 */
[----:B------:R-:W-:-:S02]  /*2bf0*/  ISETP.NE.AND P2, PT, R14, 0x1, PT ;  /* 0x000000010e00780c */ /* 0x000fc40003f45270 */
[----:B------:R-:W-:Y:S02]  /*2c00*/  SEL R5, R11, R12, !P1 ;  /* 0x0000000c0b057207 */ /* 0x000fe40004800000 */
[----:B------:R-:W-:Y:S02]  /*2c10*/  SEL R19, R9, R16, !P2 ;  /* 0x0000001009137207 */ /* 0x000fe40005000000 */
[----:B------:R-:W-:Y:S01]  /*2c20*/  SEL R7, R13, R18, !P2 ;  /* 0x000000120d077207 */ /* 0x000fe20005000000 */
[----:B-1----:R-:W-:-:S04]  /*2c30*/  IMAD.HI.U32 R16, R17, R2, RZ ;  /* 0x0000000211107227 */ /* 0x002fc800078e00ff */
[----:B------:R-:W-:Y:S01]  /*2c40*/  IMAD.HI.U32 R6, R19, R2, RZ ;  /* 0x0000000213067227 */ /* 0x000fe200078e00ff */
[----:B------:R-:W-:-:S04]  /*2c50*/  @P3 SHF.R.U32.HI R17, RZ, R3, R16 ;  /* 0x00000003ff113219 */ /* 0x000fc80000011610 */
[----:B------:R-:W-:Y:S01]  /*2c60*/  @P3 SHF.R.U32.HI R19, RZ, R3, R6 ;  /* 0x00000003ff133219 */ /* 0x000fe20000011606 */
[----:B------:R-:W-:-:S04]  /*2c70*/  IMAD R17, R26, R17, RZ ;  /* 0x000000111a117224 */ /* 0x000fc800078e02ff */
[----:B------:R-:W-:Y:S01]  /*2c80*/  IMAD R6, R26, R19, RZ ;  /* 0x000000131a067224 */ /* 0x000fe200078e02ff */
[----:B------:R-:W-:-:S04]  /*2c90*/  ISETP.GE.AND P1, PT, R5, R17, PT ;  /* 0x000000110500720c */ /* 0x000fc80003f26270 */
[----:B------:R-:W-:Y:S01]  /*2ca0*/  ISETP.GE.OR P1, PT, R7, R6, P1 ;  /* 0x000000060700720c */ /* 0x000fe20000f26670 */
[----:B------:R-:W-:-:S05]  /*2cb0*/  IMAD.HI.U32 R6, R5, R2, RZ ;  /* 0x0000000205067227 */ /* 0x000fca00078e00ff */
[----:B------:R-:W-:-:S04]  /*2cc0*/  SHF.R.U32.HI R6, RZ, R3, R6 ;  /* 0x00000003ff067219 */ /* 0x000fc80000011606 */
[----:B------:R-:W-:-:S03]  /*2cd0*/  SEL R6, R5, R6, !P3 ;  /* 0x0000000605067207 */ /* 0x000fc60005800000 */
[----:B------:R-:W-:-:S04]  /*2ce0*/  @!P1 IMAD.HI.U32 R12, R7, R2, RZ ;  /* 0x00000002070c9227 */ /* 0x000fc800078e00ff */
[----:B------:R-:W-:Y:S01]  /*2cf0*/  IMAD.MOV R2, RZ, RZ, -R6 ;  /* 0x000000ffff027224 */ /* 0x000fe200078e0a06 */
[----:B------:R-:W-:-:S03]  /*2d00*/  @!P1 SHF.R.U32.HI R12, RZ, R3, R12 ;  /* 0x00000003ff0c9219 */ /* 0x000fc6000001160c */
[----:B------:R-:W-:Y:S01]  /*2d10*/  IMAD R2, R26, R2, R5 ;  /* 0x000000021a027224 */ /* 0x000fe200078e0205 */
[----:B------:R-:W-:Y:S02]  /*2d20*/  @!P1 SEL R3, R7, R12, !P3 ;  /* 0x0000000c07039207 */ /* 0x000fe40005800000 */
[----:B------:R-:W-:-:S03]  /*2d30*/  IADD3 R12, PT, PT, -R5, RZ, RZ ;  /* 0x000000ff050c7210 */ /* 0x000fc60007ffe1ff */
[--C-:B------:R-:W-:Y:S02]  /*2d40*/  @!P1 IMAD.IADD R6, R6, 0x1, -R3.reuse ;  /* 0x0000000106069824 */ /* 0x100fe400078e0a03 */
[----:B------:R-:W-:Y:S01]  /*2d50*/  @!P1 IMAD R3, R2, R19, R3 ;  /* 0x0000001302039224 */ /* 0x000fe200078e0203 */
[----:B------:R-:W-:Y:S01]  /*2d60*/  IADD3 R2, PT, PT, -R7, RZ, RZ ;  /* 0x000000ff07027210 */ /* 0x000fe20007ffe1ff */
[----:B------:R-:W-:Y:S02]  /*2d70*/  @!P1 IMAD R5, R26, R6, R7 ;  /* 0x000000061a059224 */ /* 0x000fe400078e0207 */
[----:B------:R-:W-:Y:S02]  /*2d80*/  IMAD R11, R4, R12, R11 ;  /* 0x0000000c040b7224 */ /* 0x000fe400078e020b */
[----:B------:R-:W-:Y:S02]  /*2d90*/  @!P1 IMAD.MOV.U32 R7, RZ, RZ, R3 ;  /* 0x000000ffff079224 */ /* 0x000fe400078e0003 */
[----:B------:R-:W-:-:S02]  /*2da0*/  IMAD R2, R14, R2, R13 ;  /* 0x000000020e027224 */ /* 0x000fc400078e020d */
[----:B------:R-:W-:Y:S02]  /*2db0*/  IMAD R11, R5, R4, R11 ;  /* 0x00000004050b7224 */ /* 0x000fe400078e020b */
[----:B------:R-:W-:Y:S02]  /*2dc0*/  IMAD R13, R7, R14, R2 ;  /* 0x0000000e070d7224 */ /* 0x000fe400078e0202 */
.L_x_37:
[----:B------:R-:W2:Y:S02]  /*2dd0*/  LDCU UR4, c[0x0][0xc30] ;  /* 0x00018600ff0477ac */ /* 0x000ea40008000800 */
[----:B--2---:R-:W-:-:S09]  /*2de0*/  UISETP.NE.AND UP0, UPT, UR4, 0x1, UPT ;  /* 0x000000010400788c */ /* 0x004fd2000bf05270 */
[----:B------:R-:W-:Y:S05]  /*2df0*/  BRA.U UP0, `(.L_x_38) ;  /* 0x0000000100407547 */ /* 0x000fea000b800000 */
[----:B------:R-:W2:Y:S08]  /*2e00*/  LDC.64 R4, c[0x0][0xc10] ;  /* 0x00030400ff047b82 */ /* 0x000eb00000000a00 */
[----:B-1----:R-:W1:Y:S08]  /*2e10*/  LDC.64 R2, c[0x0][0xc18] ;  /* 0x00030600ff027b82 */ /* 0x002e700000000a00 */
[----:B------:R-:W3:Y:S08]  /*2e20*/  LDC R6, c[0x0][0xc20] ;  /* 0x00030800ff067b82 */ /* 0x000ef00000000800 */
[----:B------:R-:W4:Y:S01]  /*2e30*/  LDC R12, c[0x0][0xc0c] ;  /* 0x00030300ff0c7b82 */ /* 0x000f220000000800 */
[----:B--2---:R-:W-:-:S05]  /*2e40*/  IMAD.HI.U32 R4, R13, R4, RZ ;  /* 0x000000040d047227 */ /* 0x004fca00078e00ff */
[----:B------:R-:W-:Y:S01]  /*2e50*/  SHF.R.U32.HI R4, RZ, R5, R4 ;  /* 0x00000005ff047219 */ /* 0x000fe20000011604 */
[----:B-1----:R-:W-:Y:S01]  /*2e60*/  IMAD.HI.U32 R3, R11, R3, RZ ;  /* 0x000000030b037227 */ /* 0x002fe200078e00ff */
[----:B------:R-:W-:-:S04]  /*2e70*/  ISETP.NE.AND P1, PT, R2, 0x1, PT ;  /* 0x000000010200780c */ /* 0x000fc80003f25270 */
[----:B---3--:R-:W-:-:S04]  /*2e80*/  SHF.R.U32.HI R6, RZ, R6, R3 ;  /* 0x00000006ff067219 */ /* 0x008fc80000011603 */
[----:B------:R-:W-:Y:S02]  /*2e90*/  SEL R3, R11, R6, !P1 ;  /* 0x000000060b037207 */ /* 0x000fe40004800000 */
[----:B----4-:R-:W-:-:S04]  /*2ea0*/  ISETP.NE.AND P2, PT, R12, 0x1, PT ;  /* 0x000000010c00780c */ /* 0x010fc80003f45270 */
[----:B------:R-:W-:-:S05]  /*2eb0*/  SEL R4, R13, R4, !P2 ;  /* 0x000000040d047207 */ /* 0x000fca0005000000 */
[----:B------:R-:W-:Y:S02]  /*2ec0*/  IMAD.IADD R5, R3, 0x1, -R4 ;  /* 0x0000000103057824 */ /* 0x000fe400078e0a04 */
[----:B------:R-:W-:Y:S02]  /*2ed0*/  IMAD.IADD R3, R4, 0x1, -R3 ;  /* 0x0000000104037824 */ /* 0x000fe400078e0a03 */
[----:B------:R-:W-:Y:S02]  /*2ee0*/  IMAD R13, R5, R12, R13 ;  /* 0x0000000c050d7224 */ /* 0x000fe400078e020d */
[----:B------:R-:W-:-:S07]  /*2ef0*/  IMAD R11, R3, R2, R11 ;  /* 0x00000002030b7224 */ /* 0x000fce00078e020b */
.L_x_38:
[----:B------:R-:W-:Y:S01]  /*2f00*/  PLOP3.LUT P4, PT, PT, PT, PT, 0x80, 0x8 ;  /* 0x000000000008781c */ /* 0x000fe20003f8f070 */
[----:B------:R-:W-:Y:S01]  /*2f10*/  IMAD.IADD R19, R13, 0x1, R68 ;  /* 0x000000010d137824 */ /* 0x000fe200078e0244 */
[----:B------:R-:W-:Y:S01]  /*2f20*/  LOP3.LUT R8, R8, 0x1, RZ, 0x3c, !PT ;  /* 0x0000000108087812 */ /* 0x000fe200078e3cff */
[----:B------:R-:W-:Y:S01]  /*2f30*/  IMAD.IADD R16, R11, 0x1, R66 ;  /* 0x000000010b107824 */ /* 0x000fe200078e0242 */
[----:B------:R-:W-:Y:S09]  /*2f40*/  @P0 BRA `(.L_x_39) ;  /* 0xffffffe400a40947 */ /* 0x000ff2000383ffff */
[----:B------:R-:W-:Y:S01]  /*2f50*/  UIADD3 UR57, UPT, UPT, UR57, 0x30, URZ ;  /* 0x0000003039397890 */ /* 0x000fe2000fffe0ff */
[----:B-1----:R-:W-:-:S03]  /*2f60*/  SHF.L.U32 R3, R10, 0x1f, RZ ;  /* 0x0000001f0a037819 */ /* 0x002fc600000006ff */
[----:B------:R-:W-:-:S09]  /*2f70*/  ULEA UR4, UR60, UR57, 0x3 ;  /* 0x000000393c047291 */ /* 0x000fd2000f8e18ff */
[----:B------:R-:W1:Y:S02]  /*2f80*/  SYNCS.PHASECHK.TRANS64.TRYWAIT P0, [UR4], R3 ;  /* 0x00000003ff0075a7 */ /* 0x000e640008001104 */
[----:B-1----:R-:W-:Y:S05]  /*2f90*/  @!P0 BRA `(.L_x_40) ;  /* 0x00000058002c8947 */ /* 0x002fea0003800000 */
.L_x_121:
[----:B------:R-:W-:-:S04]  /*2fa0*/  UIADD3 UR5, UPT, UPT, UR60, 0x1, URZ ;  /* 0x000000013c057890 */ /* 0x000fc8000fffe0ff */
[----:B------:R-:W-:-:S04]  /*2fb0*/  UISETP.NE.AND UP0, UPT, UR5, 0x6, UPT ;  /* 0x000000060500788c */ /* 0x000fc8000bf05270 */
[----:B------:R-:W-:Y:S02]  /*2fc0*/  USEL UR6, URZ, 0x1, UP0 ;  /* 0x00000001ff067887 */ /* 0x000fe40008000000 */
[----:B------:R-:W-:-:S04]  /*2fd0*/  USEL UR5, UR5, URZ, UP0 ;  /* 0x000000ff05057287 */ /* 0x000fc80008000000 */
[----:B------:R-:W-:Y:S01]  /*2fe0*/  ULEA UR4, UR5, UR57, 0x3 ;  /* 0x0000003905047291 */ /* 0x000fe2000f8e18ff */
[----:B------:R-:W-:-:S04]  /*2ff0*/  LOP3.LUT R2, R10, UR6, RZ, 0x3c, !PT ;  /* 0x000000060a027c12 */ /* 0x000fc8000f8e3cff */
[----:B-1----:R-:W-:-:S04]  /*3000*/  SHF.L.U32 R3, R2, 0x1f, RZ ;  /* 0x0000001f02037819 */ /* 0x002fc800000006ff */
[----:B------:R-:W1:Y:S02]  /*3010*/  SYNCS.PHASECHK.TRANS64.TRYWAIT P0, [UR4], R3 ;  /* 0x00000003ff0075a7 */ /* 0x000e640008001104 */
[----:B-1----:R-:W-:Y:S05]  /*3020*/  @!P0 BRA `(.L_x_41) ;  /* 0x0000005800208947 */ /* 0x002fea0003800000 */
.L_x_123:
        /* <DEDUP_REMOVED lines=9> */
.L_x_125:
        /* <DEDUP_REMOVED lines=9> */
.L_x_127:
        /* <DEDUP_REMOVED lines=9> */
.L_x_129:
[----:B------:R-:W-:-:S04]  /*31e0*/  UIADD3 UR5, UPT, UPT, UR5, 0x1, URZ ;  /* 0x0000000105057890 */ /* 0x000fc8000fffe0ff */
[----:B------:R-:W-:-:S04]  /*31f0*/  UISETP.NE.AND UP0, UPT, UR5, 0x6, UPT ;  /* 0x000000060500788c */ /* 0x000fc8000bf05270 */
[----:B------:R-:W-:Y:S02]  /*3200*/  USEL UR4, URZ, 0x1, UP0 ;  /* 0x00000001ff047887 */ /* 0x000fe40008000000 */
[----:B------:R-:W-:-:S04]  /*3210*/  USEL UR5, UR5, URZ, UP0 ;  /* 0x000000ff05057287 */ /* 0x000fc80008000000 */
[----:B------:R-:W-:Y:S01]  /*3220*/  ULEA UR5, UR5, UR57, 0x3 ;  /* 0x0000003905057291 */ /* 0x000fe2000f8e18ff */
[----:B-1----:R-:W-:-:S04]  /*3230*/  LOP3.LUT R3, R2, UR4, RZ, 0x3c, !PT ;  /* 0x0000000402037c12 */ /* 0x002fc8000f8e3cff */
[----:B------:R-:W-:Y:S01]  /*3240*/  SHF.L.U32 R3, R3, 0x1f, RZ ;  /* 0x0000001f03037819 */ /* 0x000fe200000006ff */
[----:B------:R-:W-:-:S07]  /*3250*/  IMAD.U32 R0, RZ, RZ, UR5 ;  /* 0x00000005ff007e24 */ /* 0x000fce000f8e00ff */
.L_x_45:
[----:B-1----:R1:W2:Y:S02]  /*3260*/  SYNCS.PHASECHK.TRANS64.TRYWAIT P0, [R0+URZ], R3 ;  /* 0x00000003000075a7 */ /* 0x0022a400080011ff */
[----:B--2---:R-:W-:Y:S05]  /*3270*/  @!P0 NANOSLEEP.SYNCS 0x989680 ;  /* 0x009896800000895d */ /* 0x004fea0003900000 */
[----:B------:R-:W2:Y:S02]  /*3280*/  @!P0 SYNCS.PHASECHK.TRANS64 P0, [R0+URZ], R3 ;  /* 0x00000003000085a7 */ /* 0x000ea400080010ff */
[----:B--2---:R-:W-:Y:S05]  /*3290*/  @P0 EXIT ;  /* 0x000000000000094d */ /* 0x004fea0003800000 */
[----:B------:R-:W-:Y:S05]  /*32a0*/  BRA `(.L_x_45) ;  /* 0xfffffffc00ec7947 */ /* 0x000fea000383ffff */
.L_x_21:
[----:B------:R-:W-:-:S04]  /*32b0*/  UISETP.NE.AND UP1, UPT, UR46, URZ, UPT ;  /* 0x000000ff2e00728c */ /* 0x000fc8000bf25270 */
[----:B------:R-:W-:-:S09]  /*32c0*/  UISETP.NE.OR UP1, UPT, UR4, 0x1, UP1 ;  /* 0x000000010400788c */ /* 0x000fd20008f25670 */
[----:B------:R-:W-:Y:S05]  /*32d0*/  BRA.U UP1, `(.L_x_46) ;  /* 0x0000000101b07547 */ /* 0x000fea000b800000 */
[----:B------:R-:W-:Y:S01]  /*32e0*/  UMOV UR4, 0x400 ;  /* 0x0000040000047882 */ /* 0x000fe20000000000 */
[----:B------:R-:W-:Y:S01]  /*32f0*/  HFMA2 R2, -RZ, RZ, 0, 5.9604644775390625e-08 ;  /* 0x00000001ff027431 */ /* 0x000fe200000001ff */
[----:B------:R-:W-:Y:S01]  /*3300*/  ULEA UR46, UR46, UR4, 0x18 ;  /* 0x000000042e2e7291 */ /* 0x000fe2000f8ec0ff */
[----:B------:R-:W-:Y:S01]  /*3310*/  ISETP.GE.U32.AND P0, PT, R8, 0x2, PT ;  /* 0x000000020800780c */ /* 0x000fe20003f06070 */
[----:B------:R-:W-:Y:S02]  /*3320*/  IMAD.MOV.U32 R3, RZ, RZ, RZ ;  /* 0x000000ffff037224 */ /* 0x000fe400078e00ff */
[----:B------:R-:W-:Y:S02]  /*3330*/  UIADD3 UR6, UPT, UPT, UR46, 0xa8, URZ ;  /* 0x000000a82e067890 */ /* 0x000fe4000fffe0ff */
[----:B------:R-:W-:Y:S02]  /*3340*/  UIADD3 UR7, UPT, UPT, UR46, 0xa0, URZ ;  /* 0x000000a02e077890 */ /* 0x000fe4000fffe0ff */
[----:B------:R-:W-:-:S12]  /*3350*/  UPRMT UR6, URZ, 0x654, UR6 ;  /* 0x00000654ff067896 */ /* 0x000fd80008000006 */
.L_x_49:
[----:B------:R-:W-:Y:S01]  /*3360*/  SHF.L.U32 R7, R2, 0x1f, RZ ;  /* 0x0000001f02077819 */ /* 0x000fe200000006ff */
[----:B------:R-:W-:Y:S02]  /*3370*/  IMAD.U32 R9, RZ, RZ, UR7 ;  /* 0x00000007ff097e24 */ /* 0x000fe4000f8e00ff */
[----:B------:R-:W-:Y:S01]  /*3380*/  @!P0 IMAD.MOV.U32 R5, RZ, RZ, 0x10 ;  /* 0x00000010ff058424 */ /* 0x000fe200078e00ff */
[----:B------:R-:W2:Y:S02]  /*3390*/  SYNCS.PHASECHK.TRANS64.TRYWAIT P1, [UR46+0xa8], R7 ;  /* 0x0000a807ff0075a7 */ /* 0x000ea4000802112e */
[----:B------:R-:W-:-:S04]  /*33a0*/  PRMT R9, R8, 0x654, R9 ;  /* 0x0000065408097816 */ /* 0x000fc80000000009 */
[----:B------:R-:W-:Y:S01]  /*33b0*/  SEL R0, R9, R0, !P0 ;  /* 0x0000000009007207 */ /* 0x000fe20004000000 */
[----:B--2---:R-:W-:Y:S06]  /*33c0*/  @!P1 BRA `(.L_x_47) ;  /* 0x0000005400989947 */ /* 0x004fec0003800000 */
.L_x_131:
[----:B------:R-:W-:Y:S01]  /*33d0*/  UIADD3 UR4, UPT, UPT, UR46, 0xe0, URZ ;  /* 0x000000e02e047890 */ /* 0x000fe2000fffe0ff */
[----:B------:R3:W-:Y:S01]  /*33e0*/  @!P0 SYNCS.ARRIVE.TRANS64.RED RZ, [R0+URZ], R5 ;  /* 0x0000000500ff89a7 */ /* 0x0007e200080004ff */
[----:B------:R-:W-:Y:S01]  /*33f0*/  UIADD3 UR5, UPT, UPT, UR46, 0xa0, URZ ;  /* 0x000000a02e057890 */ /* 0x000fe2000fffe0ff */
[----:B------:R-:W-:-:S08]  /*3400*/  LOP3.LUT R2, R2, 0x1, RZ, 0x3c, !PT ;  /* 0x0000000102027812 */ /* 0x000fd000078e3cff */
[----:B------:R-:W-:Y:S06]  /*3410*/  UGETNEXTWORKID.BROADCAST [UR4], [UR5] ;  /* 0x00000000040073ca */ /* 0x000fec0008000100 */
[----:B---3--:R-:W-:-:S04]  /*3420*/  SHF.L.U32 R5, R3, 0x1f, RZ ;  /* 0x0000001f03057819 */ /* 0x008fc800000006ff */
[----:B------:R-:W3:Y:S02]  /*3430*/  SYNCS.PHASECHK.TRANS64.TRYWAIT P1, [UR46+0xa0], R5 ;  /* 0x0000a005ff0075a7 */ /* 0x000ee4000802112e */
[----:B---3--:R-:W-:Y:S05]  /*3440*/  @!P1 BRA `(.L_x_48) ;  /* 0x0000005400909947 */ /* 0x008fea0003800000 */
.L_x_133:
[----:B--2---:R-:W2:Y:S01]  /*3450*/  LDS.128 R4, [UR46+0xe0] ;  /* 0x0000e02eff047984 */ /* 0x004ea20008000c00 */
[----:B------:R-:W-:Y:S01]  /*3460*/  LOP3.LUT R3, R3, 0x1, RZ, 0x3c, !PT ;  /* 0x0000000103037812 */ /* 0x000fe200078e3cff */
[----:B------:R-:W-:Y:S01]  /*3470*/  @!PT LDS RZ, [RZ] ;  /* 0x00000000fffff984 */ /* 0x000fe20000000800 */
[----:B------:R-:W-:Y:S01]  /*3480*/  @!PT LDS RZ, [RZ] ;  /* 0x00000000fffff984 */ /* 0x000fe20000000800 */
[----:B------:R-:W-:Y:S01]  /*3490*/  @!PT LDS RZ, [RZ] ;  /* 0x00000000fffff984 */ /* 0x000fe20000000800 */
[----:B------:R-:W-:Y:S01]  /*34a0*/  @!PT LDS RZ, [RZ] ;  /* 0x00000000fffff984 */ /* 0x000fe20000000800 */
[----:B------:R3:W-:Y:S06]  /*34b0*/  MEMBAR.ALL.CTA ;  /* 0x0000000000007992 */ /* 0x0007ec0000008000 */
[----:B---3--:R-:W3:Y:S02]  /*34c0*/  FENCE.VIEW.ASYNC.S ;  /* 0x00000000000073c6 */ /* 0x008ee40000000000 */
[----:B---3--:R-:W-:Y:S01]  /*34d0*/  SYNCS.ARRIVE.TRANS64.RED.A1T0 RZ, [UR6], RZ ;  /* 0x000000ffffff79a7 */ /* 0x008fe20008100406 */
[----:B--2---:R-:W-:-:S13]  /*34e0*/  LOP3.LUT P1, RZ, R6, 0x1, RZ, 0xc0, !PT ;  /* 0x0000000106ff7812 */ /* 0x004fda000782c0ff */
[----:B------:R-:W-:Y:S05]  /*34f0*/  @P1 BRA `(.L_x_49) ;  /* 0xfffffffc00981947 */ /* 0x000fea000383ffff */
[----:B------:R-:W-:-:S04]  /*3500*/  SHF.L.U32 R0, R2, 0x1f, RZ ;  /* 0x0000001f02007819 */ /* 0x000fc800000006ff */
[----:B------:R-:W2:Y:S02]  /*3510*/  SYNCS.PHASECHK.TRANS64 P0, [UR46+0xa8], R0 ;  /* 0x0000a800ff0075a7 */ /* 0x000ea4000800102e */
[----:B-12---:R-:W-:Y:S05]  /*3520*/  @P0 EXIT ;  /* 0x000000000000094d */ /* 0x006fea0003800000 */
[----:B------:R-:W-:-:S07]  /*3530*/  MOV R0, UR46 ;  /* 0x0000002e00007c02 */ /* 0x000fce0008000f00 */
.L_x_50:
[----:B-1----:R-:W-:-:S04]  /*3540*/  SHF.L.U32 R3, R2, 0x1f, RZ ;  /* 0x0000001f02037819 */ /* 0x002fc800000006ff */
[----:B------:R1:W2:Y:S03]  /*3550*/  SYNCS.PHASECHK.TRANS64.TRYWAIT P0, [R0+URZ+0xa8], R3 ;  /* 0x0000a803000075a7 */ /* 0x0002a600080011ff */
[----:B--2---:R-:W-:Y:S05]  /*3560*/  @!P0 NANOSLEEP.SYNCS 0x989680 ;  /* 0x009896800000895d */ /* 0x004fea0003900000 */
[----:B------:R-:W2:Y:S02]  /*3570*/  @!P0 SYNCS.PHASECHK.TRANS64 P0, [R0+URZ+0xa8], R3 ;  /* 0x0000a803000085a7 */ /* 0x000ea400080010ff */
[----:B--2---:R-:W-:Y:S05]  /*3580*/  @P0 EXIT ;  /* 0x000000000000094d */ /* 0x004fea0003800000 */
[----:B------:R-:W-:Y:S05]  /*3590*/  BRA `(.L_x_50) ;  /* 0xfffffffc00e87947 */ /* 0x000fea000383ffff */
.L_x_46:
[----:B------:R-:W-:Y:S05]  /*35a0*/  BRA.U UP4, `(.L_x_51) ;  /* 0x0000001104047547 */ /* 0x000fea000b800000 */
[----:B------:R-:W-:Y:S01]  /*35b0*/  UMOV UR4, 0x40 ;  /* 0x0000004000047882 */ /* 0x000fe20000000000 */
[----:B------:R-:W-:Y:S01]  /*35c0*/  NOP ;  /* 0x0000000000007918 */ /* 0x000fe20000000000 */
[----:B------:R-:W-:Y:S01]  /*35d0*/  ULEA UR4, UR46, UR4, 0x18 ;  /* 0x000000042e047291 */ /* 0x000fe2000f8ec0ff */
[----:B------:R-:W-:Y:S02]  /*35e0*/  UMOV UR5, 0x400 ;  /* 0x0000040000057882 */ /* 0x000fe40000000000 */
[----:B------:R-:W-:-:S06]  /*35f0*/  ULEA UR46, UR46, UR5, 0x18 ;  /* 0x000000052e2e7291 */ /* 0x000fcc000f8ec0ff */
[----:B------:R-:W2:Y:S02]  /*3600*/  LDS.U8 R2, [UR4+0x1c] ;  /* 0x00001c04ff027984 */ /* 0x000ea40008000000 */
[----:B--2---:R-:W-:-:S13]  /*3610*/  ISETP.NE.AND P0, PT, R2, RZ, PT ;  /* 0x000000ff0200720c */ /* 0x004fda0003f05270 */
[----:B------:R-:W-:Y:S05]  /*3620*/  @P0 BRA `(.L_x_52) ;  /* 0x0000000000580947 */ /* 0x000fea0003800000 */
[----:B------:R-:W-:-:S13]  /*3630*/  ELECT P0, URZ, PT ;  /* 0x0000000000ff782f */ /* 0x000fda0003800000 */
[----:B------:R-:W-:Y:S05]  /*3640*/  @!P0 BRA `(.L_x_53) ;  /* 0x0000000000608947 */ /* 0x000fea0003800000 */
[----:B------:R-:W-:Y:S01]  /*3650*/  UMOV UR5, 0x10 ;  /* 0x0000001000057882 */ /* 0x000fe20000000000 */
[----:B------:R-:W-:Y:S01]  /*3660*/  HFMA2 R2, -RZ, RZ, 0, 5.9604644775390625e-08 ;  /* 0x00000001ff027431 */ /* 0x000fe200000001ff */
[----:B------:R-:W-:-:S03]  /*3670*/  MOV R3, 0xffff ;  /* 0x0000ffff00037802 */ /* 0x000fc60000000f00 */
[----:B------:R-:W-:Y:S04]  /*3680*/  DEPBAR.LE SB2, 0x36 ;  /* 0x0000ad800000791a */ /* 0x000fe80000000000 */
[----:B------:R-:W2:Y:S02]  /*3690*/  UTCATOMSWS.FIND_AND_SET.ALIGN UP0, UR5, UR5 ;  /* 0x00000005000575e3 */ /* 0x000ea40008000800 */
[----:B--2---:R-:W-:Y:S01]  /*36a0*/  MOV R4, UR5 ;  /* 0x0000000500047c02 */ /* 0x004fe20008000f00 */
[----:B------:R-:W-:Y:S06]  /*36b0*/  BRA.U UP0, `(.L_x_54) ;  /* 0x0000000100187547 */ /* 0x000fec000b800000 */
.L_x_55:
[----:B------:R-:W-:Y:S05]  /*36c0*/  NANOSLEEP 0x64 ;  /* 0x000000640000795d */ /* 0x000fea0003800000 */
[----:B------:R-:W-:-:S05]  /*36d0*/  UMOV UR5, 0x10 ;  /* 0x0000001000057882 */ /* 0x000fca0000000000 */
[----:B------:R-:W-:Y:S04]  /*36e0*/  DEPBAR.LE SB2, 0x36 ;  /* 0x0000ad800000791a */ /* 0x000fe80000000000 */
[----:B------:R-:W2:Y:S02]  /*36f0*/  UTCATOMSWS.FIND_AND_SET.ALIGN UP0, UR5, UR5 ;  /* 0x00000005000575e3 */ /* 0x000ea40008000800 */
[----:B--2---:R-:W-:Y:S01]  /*3700*/  MOV R4, UR5 ;  /* 0x0000000500047c02 */ /* 0x004fe20008000f00 */
[----:B------:R-:W-:Y:S05]  /*3710*/  BRA.U !UP0, `(.L_x_55) ;  /* 0xfffffffd08e87547 */ /* 0x000fea000b83ffff */
.L_x_54:
[-C--:B------:R-:W-:Y:S02]  /*3720*/  SHF.L.U32 R3, R3, R4.reuse, RZ ;  /* 0x0000000403037219 */ /* 0x080fe400000006ff */
[----:B------:R-:W-:Y:S01]  /*3730*/  SHF.L.U32 R2, R2, R4, RZ ;  /* 0x0000000402027219 */ /* 0x000fe200000006ff */
[----:B------:R-:W-:Y:S02]  /*3740*/  IMAD.SHL.U32 R4, R4, 0x20, RZ ;  /* 0x0000002004047824 */ /* 0x000fe400078e00ff */
[----:B------:R2:W-:Y:S04]  /*3750*/  ATOMS.OR RZ, [UR4+0x14], R3 ;  /* 0x00001403ffff798c */ /* 0x0005e8000b000004 */
[----:B------:R2:W-:Y:S04]  /*3760*/  ATOMS.OR RZ, [UR4+0x18], R2 ;  /* 0x00001802ffff798c */ /* 0x0005e8000b000004 */
[----:B------:R2:W-:Y:S01]  /*3770*/  STS [UR46+0xf0], R4 ;  /* 0x0000f004ff007988 */ /* 0x0005e2000800082e */
[----:B------:R-:W-:Y:S05]  /*3780*/  BRA `(.L_x_53) ;  /* 0x0000000000107947 */ /* 0x000fea0003800000 */
.L_x_52:
[----:B------:R-:W-:-:S05]  /*3790*/  MOV R2, 0xffffffff ;  /* 0xffffffff00027802 */ /* 0x000fca0000000f00 */
[----:B------:R2:W-:Y:S02]  /*37a0*/  STS [UR46+0xf0], R2 ;  /* 0x0000f002ff007988 */ /* 0x0005e4000800082e */
[----:B--2---:R-:W-:Y:S02]  /*37b0*/  MOV R2, 0x37d0 ;  /* 0x000037d000027802 */ /* 0x004fe40000000f00 */
[----:B-1---5:R-:W-:Y:S05]  /*37c0*/  CALL.REL.NOINC `($__internal_1_$__cuda_sm10x_tcgen05_guardrail_trap_phase_invalid_during_alloc) ;  /* 0x0000005800307944 */ /* 0x022fea0003c00000 */
.L_x_53:
[----:B------:R-:W-:Y:S05]  /*37d0*/  WARPSYNC.ALL ;  /* 0x0000000000007948 */ /* 0x000fea0003800000 */
[----:B------:R-:W3:Y:S01]  /*37e0*/  S2UR UR7, SR_CgaCtaId ;  /* 0x00000000000779c3 */ /* 0x000ee20000008800 */
[----:B------:R-:W-:Y:S01]  /*37f0*/  UMOV UR4, 0x400 ;  /* 0x0000040000047882 */ /* 0x000fe20000000000 */
[----:B------:R-:W-:-:S06]  /*3800*/  NOP ;  /* 0x0000000000007918 */ /* 0x000fcc0000000000 */
[----:B------:R-:W-:Y:S06]  /*3810*/  BAR.ARV 0x6, 0xa0 ;  /* 0x0182800000007b1d */ /* 0x000fec0000002000 */
[----:B------:R-:W4:Y:S01]  /*3820*/  LDCU UR8, c[0x0][0x394] ;  /* 0x00007280ff0877ac */ /* 0x000f220008000800 */
[----:B------:R-:W-:Y:S01]  /*3830*/  LOP3.LUT R0, R0, 0xffff, RZ, 0xc0, !PT ;  /* 0x0000ffff00007812 */ /* 0x000fe200078ec0ff */
[----:B------:R-:W-:Y:S02]  /*3840*/  IMAD.MOV.U32 R9, RZ, RZ, 0x1 ;  /* 0x00000001ff097424 */ /* 0x000fe400078e00ff */
[----:B------:R-:W-:Y:S01]  /*3850*/  IMAD.MOV.U32 R8, RZ, RZ, RZ ;  /* 0x000000ffff087224 */ /* 0x000fe200078e00ff */
[----:B------:R-:W-:Y:S01]  /*3860*/  R2UR UR10, R0 ;  /* 0x00000000000a72ca */ /* 0x000fe200000e0000 */
[----:B--2---:R-:W-:Y:S01]  /*3870*/  IMAD.MOV.U32 R3, RZ, RZ, RZ ;  /* 0x000000ffff037224 */ /* 0x004fe200078e00ff */
[----:B------:R-:W-:Y:S01]  /*3880*/  UMOV UR19, URZ ;  /* 0x000000ff00137c82 */ /* 0x000fe20008000000 */
[----:B------:R-:W-:Y:S01]  /*3890*/  UMOV UR18, URZ ;  /* 0x000000ff00127c82 */ /* 0x000fe20008000000 */
[----:B------:R-:W-:Y:S01]  /*38a0*/  UMOV UR34, 0x0 ;  /* 0x0000000000227882 */ /* 0x000fe20000000000 */
[----:B---3--:R-:W-:Y:S01]  /*38b0*/  ULEA UR7, UR7, UR4, 0x18 ;  /* 0x0000000407077291 */ /* 0x008fe2000f8ec0ff */
[----:B------:R-:W2:Y:S03]  /*38c0*/  LDCU UR4, c[0x0][0x394] ;  /* 0x00007280ff0477ac */ /* 0x000ea60008000800 */
[----:B------:R-:W-:-:S02]  /*38d0*/  UIADD3 UR12, UPT, UPT, UR7, 0x6800, URZ ;  /* 0x00006800070c7890 */ /* 0x000fc4000fffe0ff */
[----:B----4-:R-:W-:-:S03]  /*38e0*/  UIADD3 UR8, UPT, UPT, UR8, 0x3f, URZ ;  /* 0x0000003f08087890 */ /* 0x010fc6000fffe0ff */
[----:B------:R-:W3:Y:S01]  /*38f0*/  LDS R2, [UR7+0xf0] ;  /* 0x0000f007ff027984 */ /* 0x000ee20008000800 */
[----:B------:R-:W-:Y:S02]  /*3900*/  UIADD3 UR13, UPT, UPT, UR7, 0x1e800, URZ ;  /* 0x0001e800070d7890 */ /* 0x000fe4000fffe0ff */
[----:B------:R-:W-:Y:S02]  /*3910*/  USHF.R.S32.HI UR6, URZ, 0x1f, UR8 ;  /* 0x0000001fff067899 */ /* 0x000fe40008011408 */
[----:B------:R-:W-:Y:S02]  /*3920*/  USHF.R.U32.HI UR12, URZ, 0x4, UR12 ;  /* 0x00000004ff0c7899 */ /* 0x000fe4000801160c */
[----:B------:R-:W-:Y:S02]  /*3930*/  ULEA.HI UR6, UR6, UR8, URZ, 0x6 ;  /* 0x0000000806067291 */ /* 0x000fe4000f8f30ff */
[----:B------:R-:W-:Y:S02]  /*3940*/  USHF.R.U32.HI UR13, URZ, 0x4, UR13 ;  /* 0x00000004ff0d7899 */ /* 0x000fe4000801160d */
[----:B------:R-:W-:-:S02]  /*3950*/  USHF.R.S32.HI UR6, URZ, 0x6, UR6 ;  /* 0x00000006ff067899 */ /* 0x000fc40008011406 */
[----:B------:R-:W-:Y:S02]  /*3960*/  UIADD3 UR5, UPT, UPT, UR7, 0xa8, URZ ;  /* 0x000000a807057890 */ /* 0x000fe4000fffe0ff */
[----:B------:R-:W-:Y:S02]  /*3970*/  UISETP.LT.AND UP0, UPT, UR6, 0x1, UPT ;  /* 0x000000010600788c */ /* 0x000fe4000bf01270 */
[----:B------:R-:W-:Y:S02]  /*3980*/  ULOP3.LUT UR12, UR12, 0x3fff, URZ, 0xc0, !UPT ;  /* 0x00003fff0c0c7892 */ /* 0x000fe4000f8ec0ff */
[----:B------:R-:W-:Y:S02]  /*3990*/  ULOP3.LUT UR13, UR13, 0x3fff, URZ, 0xc0, !UPT ;  /* 0x00003fff0d0d7892 */ /* 0x000fe4000f8ec0ff */
[----:B------:R-:W-:Y:S01]  /*39a0*/  USEL UR11, UR6, 0x1, !UP0 ;  /* 0x00000001060b7887 */ /* 0x000fe2000c000000 */
[----:B------:R-:W-:Y:S01]  /*39b0*/  UMOV UR35, 0x4118910 ;  /* 0x0411891000237882 */ /* 0x000fe20000000000 */
        /* <DEDUP_REMOVED lines=8> */
[----:B------:R-:W-:-:S02]  /*3a40*/  UPRMT UR5, URZ, 0x654, UR5 ;  /* 0x00000654ff057896 */ /* 0x000fc40008000005 */
[----:B------:R-:W-:Y:S02]  /*3a50*/  ULOP3.LUT UR12, UR12, 0x2000000, URZ, 0xfc, !UPT ;  /* 0x020000000c0c7892 */ /* 0x000fe4000f8efcff */
[----:B------:R-:W-:Y:S02]  /*3a60*/  ULOP3.LUT UR13, UR13, 0x2000000, URZ, 0xfc, !UPT ;  /* 0x020000000d0d7892 */ /* 0x000fe4000f8efcff */
[----:B------:R-:W-:Y:S01]  /*3a70*/  UIADD3 UR11, UPT, UPT, -UR11, URZ, URZ ;  /* 0x000000ff0b0b7290 */ /* 0x000fe2000fffe1ff */
[C---:B---3--:R-:W-:Y:S01]  /*3a80*/  VIADD R5, R2.reuse, 0x40 ;  /* 0x0000004002057836 */ /* 0x048fe20000000000 */
[----:B------:R-:W-:Y:S01]  /*3a90*/  LOP3.LUT R4, R2, 0xffff, RZ, 0xc0, !PT ;  /* 0x0000ffff02047812 */ /* 0x000fe200078ec0ff */
[----:B--2---:R-:W-:Y:S01]  /*3aa0*/  UISETP.GE.AND UP3, UPT, UR4, 0x1, UPT ;  /* 0x000000010400788c */ /* 0x004fe2000bf66270 */
[----:B------:R-:W-:Y:S02]  /*3ab0*/  UMOV UR24, 0x0 ;  /* 0x0000000000187882 */ /* 0x000fe40000000000 */
[----:B------:R-:W-:Y:S01]  /*3ac0*/  LOP3.LUT R5, R5, 0xffff, RZ, 0xc0, !PT ;  /* 0x0000ffff05057812 */ /* 0x000fe200078ec0ff */
[----:B------:R-:W-:Y:S01]  /*3ad0*/  UMOV UR25, 0x4118910 ;  /* 0x0411891000197882 */ /* 0x000fe20000000000 */
[----:B------:R-:W-:Y:S01]  /*3ae0*/  UMOV UR22, 0x0 ;  /* 0x0000000000167882 */ /* 0x000fe20000000000 */
[----:B------:R-:W-:Y:S01]  /*3af0*/  UMOV UR23, 0x4118910 ;  /* 0x0411891000177882 */ /* 0x000fe20000000000 */
[----:B------:R-:W-:Y:S01]  /*3b00*/  UMOV UR20, 0x0 ;  /* 0x0000000000147882 */ /* 0x000fe20000000000 */
[----:B------:R2:W-:Y:S01]  /*3b10*/  STL.64 [R1], R4 ;  /* 0x0000000401007387 */ /* 0x0005e20000100a00 */
[----:B------:R-:W-:-:S05]  /*3b20*/  UMOV UR21, 0x4118910 ;  /* 0x0411891000157882 */ /* 0x000fca0000000000 */
.L_x_62:
[----:B--2---:R-:W-:-:S04]  /*3b30*/  SHF.L.U32 R5, R8, 0x1f, RZ ;  /* 0x0000001f08057819 */ /* 0x004fc800000006ff */
[----:B------:R-:W2:Y:S02]  /*3b40*/  SYNCS.PHASECHK.TRANS64.TRYWAIT P0, [UR7+0xa0], R5 ;  /* 0x0000a005ff0075a7 */ /* 0x000ea40008001107 */
[----:B--23--:R-:W-:Y:S05]  /*3b50*/  @!P0 BRA `(.L_x_56) ;  /* 0x0000004c00e48947 */ /* 0x00cfea0003800000 */
.L_x_135:
[----:B--2---:R-:W2:Y:S01]  /*3b60*/  LDS.128 R4, [UR7+0xe0] ;  /* 0x0000e007ff047984 */ /* 0x004ea20008000c00 */
[----:B------:R-:W-:Y:S01]  /*3b70*/  ULEA UR9, UR19, UR7, 0x3 ;  /* 0x0000000713097291 */ /* 0x000fe2000f8e18ff */
[----:B------:R-:W-:Y:S01]  /*3b80*/  SHF.L.U32 R0, R9, 0x1f, RZ ;  /* 0x0000001f09007819 */ /* 0x000fe200000006ff */
[----:B------:R-:W-:Y:S01]  /*3b90*/  @!PT LDS RZ, [RZ] ;  /* 0x00000000fffff984 */ /* 0x000fe20000000800 */
[----:B------:R-:W-:Y:S01]  /*3ba0*/  @!PT LDS RZ, [RZ] ;  /* 0x00000000fffff984 */ /* 0x000fe20000000800 */
[----:B------:R-:W-:Y:S01]  /*3bb0*/  @!PT LDS RZ, [RZ] ;  /* 0x00000000fffff984 */ /* 0x000fe20000000800 */
[----:B------:R-:W-:Y:S01]  /*3bc0*/  @!PT LDS RZ, [RZ] ;  /* 0x00000000fffff984 */ /* 0x000fe20000000800 */
[----:B------:R3:W-:Y:S06]  /*3bd0*/  MEMBAR.ALL.CTA ;  /* 0x0000000000007992 */ /* 0x0007ec0000008000 */
[----:B---3--:R-:W3:Y:S02]  /*3be0*/  FENCE.VIEW.ASYNC.S ;  /* 0x00000000000073c6 */ /* 0x008ee40000000000 */
[----:B---3--:R-:W-:Y:S01]  /*3bf0*/  SYNCS.ARRIVE.TRANS64.RED.A1T0 RZ, [UR5], RZ ;  /* 0x000000ffffff79a7 */ /* 0x008fe20008100405 */
[----:B------:R-:W3:Y:S01]  /*3c00*/  SYNCS.PHASECHK.TRANS64.TRYWAIT P0, [UR9+0xc0], R0 ;  /* 0x0000c000ff0075a7 */ /* 0x000ee20008001109 */
[----:B--2---:R-:W-:Y:S01]  /*3c10*/  LOP3.LUT P3, RZ, R6, 0x1, RZ, 0xc0, !PT ;  /* 0x0000000106ff7812 */ /* 0x004fe2000786c0ff */
[----:B---3--:R-:W-:-:S12]  /*3c20*/  @!P0 BRA `(.L_x_57) ;  /* 0x0000004c00c88947 */ /* 0x008fd80003800000 */
.L_x_137:
[----:B------:R-:W-:Y:S05]  /*3c30*/  BRA.U !UP3, `(.L_x_58) ;  /* 0x000000050b507547 */ /* 0x000fea000b800000 */
[----:B--2---:R-:W-:Y:S01]  /*3c40*/  IMAD.U32 R0, RZ, RZ, UR19 ;  /* 0x00000013ff007e24 */ /* 0x004fe2000f8e00ff */
[----:B------:R-:W-:-:S04]  /*3c50*/  ULEA UR4, UR18, UR7, 0x3 ;  /* 0x0000000712047291 */ /* 0x000fc8000f8e18ff */
[----:B------:R-:W-:Y:S02]  /*3c60*/  LEA R4, R0, R1, 0x2 ;  /* 0x0000000100047211 */ /* 0x000fe400078e10ff */
[----:B------:R-:W-:-:S04]  /*3c70*/  SHF.L.U32 R0, R3, 0x1f, RZ ;  /* 0x0000001f03007819 */ /* 0x000fc800000006ff */
[----:B------:R-:W5:Y:S01]  /*3c80*/  LDL R4, [R4] ;  /* 0x0000000004047983 */ /* 0x000f620000100800 */
[----:B------:R2:W3:Y:S01]  /*3c90*/  SYNCS.PHASECHK.TRANS64.TRYWAIT P2, [UR4], R0 ;  /* 0x00000000ff0075a7 */ /* 0x0004e20008041104 */
[----:B------:R-:W-:Y:S01]  /*3ca0*/  UPLOP3.LUT UP4, UPT, UPT, UPT, UPT, 0x40, 0x4 ;  /* 0x000000000004789c */ /* 0x000fe20003f8e870 */
[----:B------:R-:W-:Y:S01]  /*3cb0*/  UMOV UR17, UR11 ;  /* 0x0000000b00117c82 */ /* 0x000fe20008000000 */
[----:B------:R-:W-:Y:S01]  /*3cc0*/  UMOV UR16, UR6 ;  /* 0x0000000600107c82 */ /* 0x000fe20008000000 */
[----:B------:R-:W-:-:S08]  /*3cd0*/  UMOV UR15, UR18 ;  /* 0x00000012000f7c82 */ /* 0x000fd00008000000 */
.L_x_61:
[----:B------:R-:W-:Y:S02]  /*3ce0*/  UIADD3 UR17, UPT, UPT, UR17, 0x1, URZ ;  /* 0x0000000111117890 */ /* 0x000fe4000fffe0ff */
[----:B----4-:R-:W-:Y:S02]  /*3cf0*/  ULEA UR8, UR15, UR7, 0x3 ;  /* 0x000000070f087291 */ /* 0x010fe4000f8e18ff */
[----:B------:R-:W-:Y:S01]  /*3d00*/  UISETP.NE.AND UP0, UPT, UR17, URZ, UPT ;  /* 0x000000ff1100728c */ /* 0x000fe2000bf05270 */
[----:B---3--:R-:W-:Y:S10]  /*3d10*/  @P2 BRA `(.L_x_59) ;  /* 0x00000000000c2947 */ /* 0x008ff40003800000 */
[----:B------:R-:W-:Y:S04]  /*3d20*/  SHF.L.U32 R5, R3, 0x1f, RZ ;  /* 0x0000001f03057819 */ /* 0x000fe800000006ff */
[----:B------:R-:W3:Y:S02]  /*3d30*/  SYNCS.PHASECHK.TRANS64.TRYWAIT P0, [UR8], R5 ;  /* 0x00000005ff0075a7 */ /* 0x000ee40008001108 */
[----:B---3--:R-:W-:Y:S05]  /*3d40*/  @!P0 BRA `(.L_x_60) ;  /* 0x0000004c00988947 */ /* 0x008fea0003800000 */
.L_x_59:
[----:B------:R-:W-:Y:S01]  /*3d50*/  UISETP.NE.AND UP1, UPT, UR16, 0x1, UPT ;  /* 0x000000011000788c */ /* 0x000fe2000bf25270 */
[----:B------:R-:W-:Y:S01]  /*3d60*/  PLOP3.LUT P2, PT, PT, PT, PT, 0x80, 0x8 ;  /* 0x000000000008781c */ /* 0x000fe20003f4f070 */
[----:B------:R-:W-:Y:S01]  /*3d70*/  UIADD3 UR18, UPT, UPT, UR15, 0x1, URZ ;  /* 0x000000010f127890 */ /* 0x000fe2000fffe0ff */
[----:B------:R-:W-:Y:S03]  /*3d80*/  ELECT P1, URZ, PT ;  /* 0x0000000000ff782f */ /* 0x000fe60003820000 */
[----:B------:R-:W-:Y:S01]  /*3d90*/  UISETP.NE.AND UP2, UPT, UR18, 0x6, UPT ;  /* 0x000000061200788c */ /* 0x000fe2000bf45270 */
[----:B------:R-:W-:Y:S01]  /*3da0*/  PLOP3.LUT P0, PT, PT, PT, UP1, 0x80, 0x8 ;  /* 0x000000000008781c */ /* 0x000fe20003f0f018 */
[----:B------:R-:W-:Y:S02]  /*3db0*/  ULEA UR36, UR15, UR13, 0xa ;  /* 0x0000000d0f247291 */ /* 0x000fe4000f8e50ff */
[----:B------:R-:W-:Y:S02]  /*3dc0*/  USEL UR14, URZ, 0x1, UP2 ;  /* 0x00000001ff0e7887 */ /* 0x000fe40009000000 */
[----:B------:R-:W-:Y:S02]  /*3dd0*/  USEL UR18, UR18, URZ, UP2 ;  /* 0x000000ff12127287 */ /* 0x000fe40009000000 */
[----:B------:R-:W-:Y:S02]  /*3de0*/  ULEA UR38, UR15, UR12, 0xa ;  /* 0x0000000c0f267291 */ /* 0x000fe4000f8e50ff */
[----:B------:R-:W-:Y:S01]  /*3df0*/  @UP1 ULEA UR4, UR18, UR7, 0x3 ;  /* 0x0000000712041291 */ /* 0x000fe2000f8e18ff */
[----:B------:R-:W-:Y:S01]  /*3e00*/  LOP3.LUT R3, R3, UR14, RZ, 0x3c, !PT ;  /* 0x0000000e03037c12 */ /* 0x000fe2000f8e3cff */
[----:B------:R-:W-:Y:S02]  /*3e10*/  UIADD3 UR48, UPT, UPT, UR36, 0x40, URZ ;  /* 0x0000004024307890 */ /* 0x000fe4000fffe0ff */
[----:B------:R-:W-:Y:S01]  /*3e20*/  UIADD3 UR42, UPT, UPT, UR38, 0x40, URZ ;  /* 0x00000040262a7890 */ /* 0x000fe2000fffe0ff */
[----:B--2---:R-:W-:Y:S01]  /*3e30*/  @P0 SHF.L.U32 R0, R3, 0x1f, RZ ;  /* 0x0000001f03000819 */ /* 0x004fe200000006ff */
[----:B------:R-:W-:Y:S02]  /*3e40*/  UIADD3 UR46, UPT, UPT, UR36, 0x80, URZ ;  /* 0x00000080242e7890 */ /* 0x000fe4000fffe0ff */
[----:B------:R-:W-:Y:S01]  /*3e50*/  UIADD3 UR40, UPT, UPT, UR38, 0x80, URZ ;  /* 0x0000008026287890 */ /* 0x000fe2000fffe0ff */
[----:B------:R4:W2:Y:S01]  /*3e60*/  @P0 SYNCS.PHASECHK.TRANS64.TRYWAIT P2, [UR4], R0 ;  /* 0x00000000ff0005a7 */ /* 0x0008a20008041104 */
[----:B------:R-:W-:Y:S02]  /*3e70*/  ELECT P0, URZ, PT ;  /* 0x0000000000ff782f */ /* 0x000fe40003800000 */
[C---:B-----5:R-:W-:Y:S01]  /*3e80*/  @P1 R2UR.BROADCAST UR4, R4.reuse ;  /* 0x00000000040412ca */ /* 0x060fe200008e0000 */
[----:B------:R-:W-:Y:S10]  /*3e90*/  UIADD3 UR44, UPT, UPT, UR36, 0xc0, URZ ;  /* 0x000000c0242c7890 */ /* 0x000ff4000fffe0ff */
[C---:B------:R-:W-:Y:S02]  /*3ea0*/  @P0 R2UR.BROADCAST UR14, R4.reuse ;  /* 0x00000000040e02ca */ /* 0x040fe400008e0000 */
[----:B------:R-:W-:Y:S01]  /*3eb0*/  ELECT P0, URZ, PT ;  /* 0x0000000000ff782f */ /* 0x000fe20003800000 */
[----:B------:R-:W-:Y:S02]  /*3ec0*/  UIADD3 UR8, UPT, UPT, UR8, 0x30, URZ ;  /* 0x0000003008087890 */ /* 0x000fe4000fffe0ff */
[----:B------:R-:W-:Y:S01]  /*3ed0*/  UIADD3 UR16, UPT, UPT, UR16, -0x1, URZ ;  /* 0xffffffff10107890 */ /* 0x000fe2000fffe0ff */
[----:B------:R-:W-:Y:S01]  /*3ee0*/  UMOV UR37, 0x20004020 ;  /* 0x2000402000257882 */ /* 0x000fe20000000000 */
[----:B------:R-:W-:Y:S01]  /*3ef0*/  UMOV UR39, 0x20004020 ;  /* 0x2000402000277882 */ /* 0x000fe20000000000 */
[----:B------:R-:W-:Y:S01]  /*3f00*/  UMOV UR49, 0x20004020 ;  /* 0x2000402000317882 */ /* 0x000fe20000000000 */
[----:B------:R-:W-:Y:S01]  /*3f10*/  UMOV UR43, 0x20004020 ;  /* 0x20004020002b7882 */ /* 0x000fe20000000000 */
[----:B------:R3:W-:Y:S01]  /*3f20*/  UTCHMMA gdesc[UR38], gdesc[UR36], tmem[UR4], tmem[UR34], idesc[UR35], UP4 ;  /* 0x00ff2224260075ea */ /* 0x0007e2000a000004 */
[----:B------:R-:W-:Y:S02]  /*3f30*/  UPLOP3.LUT UP4, UPT, UPT, UPT, UPT, 0x80, 0x8 ;  /* 0x000000000008789c */ /* 0x000fe40003f8f070 */
[----:B------:R4:W-:Y:S01]  /*3f40*/  UTCHMMA gdesc[UR42], gdesc[UR48], tmem[UR14], tmem[UR32], idesc[UR33], UPT ;  /* 0x00ff20302a0075ea */ /* 0x0009e2000b80000e */
[----:B-1----:R-:W-:Y:S01]  /*3f50*/  UMOV UR47, 0x20004020 ;  /* 0x20004020002f7882 */ /* 0x002fe20000000000 */
[----:B------:R-:W-:Y:S01]  /*3f60*/  UMOV UR41, 0x20004020 ;  /* 0x2000402000297882 */ /* 0x000fe20000000000 */
[----:B------:R-:W-:Y:S01]  /*3f70*/  UMOV UR45, 0x20004020 ;  /* 0x20004020002d7882 */ /* 0x000fe20000000000 */
[----:B------:R-:W-:Y:S01]  /*3f80*/  UMOV UR15, UR18 ;  /* 0x00000012000f7c82 */ /* 0x000fe20008000000 */
[C---:B---3--:R-:W-:Y:S02]  /*3f90*/  @P0 R2UR.BROADCAST UR4, R4.reuse ;  /* 0x00000000040402ca */ /* 0x048fe400008e0000 */
[----:B------:R-:W-:Y:S11]  /*3fa0*/  ELECT P0, URZ, PT ;  /* 0x0000000000ff782f */ /* 0x000ff60003800000 */
[----:B------:R-:W-:Y:S02]  /*3fb0*/  @!UPT UIADD3 URZ, UPT, UPT, URZ, URZ, URZ ;  /* 0x000000fffffff290 */ /* 0x000fe4000fffe0ff */
[C---:B----4-:R-:W-:Y:S01]  /*3fc0*/  @P0 R2UR.BROADCAST UR14, R4.reuse ;  /* 0x00000000040e02ca */ /* 0x050fe200008e0000 */
[----:B------:R-:W-:Y:S01]  /*3fd0*/  UIADD3 UR42, UPT, UPT, UR38, 0xc0, URZ ;  /* 0x000000c0262a7890 */ /* 0x000fe2000fffe0ff */
[----:B------:R-:W-:Y:S01]  /*3fe0*/  ELECT P0, URZ, PT ;  /* 0x0000000000ff782f */ /* 0x000fe20003800000 */
[----:B------:R-:W-:Y:S01]  /*3ff0*/  UIADD3 UR48, UPT, UPT, UR36, 0x100, URZ ;  /* 0x0000010024307890 */ /* 0x000fe2000fffe0ff */
[----:B------:R1:W-:Y:S09]  /*4000*/  UTCHMMA gdesc[UR40], gdesc[UR46], tmem[UR4], tmem[UR30], idesc[UR31], UPT ;  /* 0x00ff1e2e280075ea */ /* 0x0003f2000b800004 */
[----:B------:R3:W-:Y:S01]  /*4010*/  UTCHMMA gdesc[UR42], gdesc[UR44], tmem[UR14], tmem[UR28], idesc[UR29], UPT ;  /* 0x00ff1c2c2a0075ea */ /* 0x0007e2000b80000e */
[----:B-1----:R-:W-:Y:S01]  /*4020*/  UIADD3 UR40, UPT, UPT, UR38, 0x100, URZ ;  /* 0x0000010026287890 */ /* 0x002fe2000fffe0ff */
[C---:B------:R-:W-:Y:S02]  /*4030*/  @P0 R2UR.BROADCAST UR4, R4.reuse ;  /* 0x00000000040402ca */ /* 0x040fe400008e0000 */
[----:B------:R-:W-:Y:S11]  /*4040*/  ELECT P0, URZ, PT ;  /* 0x0000000000ff782f */ /* 0x000ff60003800000 */
[----:B------:R-:W-:Y:S02]  /*4050*/  @!UPT UIADD3 URZ, UPT, UPT, URZ, URZ, URZ ;  /* 0x000000fffffff290 */ /* 0x000fe4000fffe0ff */
[C---:B---3--:R-:W-:Y:S01]  /*4060*/  @P0 R2UR.BROADCAST UR14, R4.reuse ;  /* 0x00000000040e02ca */ /* 0x048fe200008e0000 */
[----:B------:R-:W-:Y:S02]  /*4070*/  UIADD3 UR46, UPT, UPT, UR36, 0x140, URZ ;  /* 0x00000140242e7890 */ /* 0x000fe4000fffe0ff */
[----:B------:R-:W-:Y:S01]  /*4080*/  UIADD3 UR44, UPT, UPT, UR38, 0x140, URZ ;  /* 0x00000140262c7890 */ /* 0x000fe2000fffe0ff */
[----:B------:R-:W-:Y:S01]  /*4090*/  ELECT P0, URZ, PT ;  /* 0x0000000000ff782f */ /* 0x000fe20003800000 */
[----:B------:R-:W-:Y:S02]  /*40a0*/  UIADD3 UR42, UPT, UPT, UR36, 0x180, URZ ;  /* 0x00000180242a7890 */ /* 0x000fe4000fffe0ff */
[----:B------:R-:W-:Y:S01]  /*40b0*/  UIADD3 UR36, UPT, UPT, UR36, 0x1c0, URZ ;  /* 0x000001c024247890 */ /* 0x000fe2000fffe0ff */
[----:B------:R1:W-:Y:S05]  /*40c0*/  UTCHMMA gdesc[UR40], gdesc[UR48], tmem[UR4], tmem[UR26], idesc[UR27], UPT ;  /* 0x00ff1a30280075ea */ /* 0x0003ea000b800004 */
[----:B------:R3:W-:Y:S01]  /*40d0*/  UTCHMMA gdesc[UR44], gdesc[UR46], tmem[UR14], tmem[UR24], idesc[UR25], UPT ;  /* 0x00ff182e2c0075ea */ /* 0x0007e2000b80000e */
[----:B-1----:R-:W-:Y:S03]  /*40e0*/  UIADD3 UR40, UPT, UPT, UR38, 0x180, URZ ;  /* 0x0000018026287890 */ /* 0x002fe6000fffe0ff */
[C---:B------:R-:W-:Y:S02]  /*40f0*/  @P0 R2UR.BROADCAST UR4, R4.reuse ;  /* 0x00000000040402ca */ /* 0x040fe400008e0000 */
[----:B------:R-:W-:Y:S11]  /*4100*/  ELECT P0, URZ, PT ;  /* 0x0000000000ff782f */ /* 0x000ff60003800000 */
[----:B------:R-:W-:Y:S02]  /*4110*/  @!UPT UIADD3 URZ, UPT, UPT, URZ, URZ, URZ ;  /* 0x000000fffffff290 */ /* 0x000fe4000fffe0ff */
[----:B---3--:R-:W-:Y:S01]  /*4120*/  @P0 R2UR.BROADCAST UR14, R4 ;  /* 0x00000000040e02ca */ /* 0x008fe200008e0000 */
[----:B------:R-:W-:Y:S01]  /*4130*/  UIADD3 UR38, UPT, UPT, UR38, 0x1c0, URZ ;  /* 0x000001c026267890 */ /* 0x000fe2000fffe0ff */
[----:B------:R4:W-:Y:S11]  /*4140*/  UTCHMMA gdesc[UR40], gdesc[UR42], tmem[UR4], tmem[UR22], idesc[UR23], UPT ;  /* 0x00ff162a280075ea */ /* 0x0009f6000b800004 */
[----:B------:R4:W-:Y:S01]  /*4150*/  UTCHMMA gdesc[UR38], gdesc[UR36], tmem[UR14], tmem[UR20], idesc[UR21], UPT ;  /* 0x00ff1424260075ea */ /* 0x0009e2000b80000e */
[----:B------:R4:W-:Y:S01]  /*4160*/  UTCBAR.MULTICAST [UR8], URZ, UR10 ;  /* 0x000000ff080073e9 */ /* 0x0009e2000800080a */
[----:B--2---:R-:W-:Y:S05]  /*4170*/  BRA.U UP0, `(.L_x_61) ;  /* 0xfffffff900d87547 */ /* 0x004fea000b83ffff */
.L_x_58:
[----:B------:R-:W-:Y:S01]  /*4180*/  UIADD3 UR19, UPT, UPT, UR19, 0x1, URZ ;  /* 0x0000000113137890 */ /* 0x000fe2000fffe0ff */
[----:B------:R-:W-:Y:S01]  /*4190*/  LOP3.LUT R8, R8, 0x1, RZ, 0x3c, !PT ;  /* 0x0000000108087812 */ /* 0x000fe200078e3cff */
[----:B------:R-:W-:Y:S02]  /*41a0*/  UIADD3 UR9, UPT, UPT, UR9, 0xb0, URZ ;  /* 0x000000b009097890 */ /* 0x000fe4000fffe0ff */
[----:B------:R-:W-:-:S04]  /*41b0*/  UISETP.NE.AND UP0, UPT, UR19, 0x2, UPT ;  /* 0x000000021300788c */ /* 0x000fc8000bf05270 */
[----:B----4-:R-:W-:Y:S02]  /*41c0*/  USEL UR4, URZ, 0x1, UP0 ;  /* 0x00000001ff047887 */ /* 0x010fe40008000000 */
[----:B------:R-:W-:Y:S01]  /*41d0*/  USEL UR19, UR19, URZ, UP0 ;  /* 0x000000ff13137287 */ /* 0x000fe20008000000 */
[----:B------:R3:W-:Y:S03]  /*41e0*/  UTCBAR [UR9], URZ ;  /* 0x000000ff090073e9 */ /* 0x0007e600080000ff */
[----:B------:R-:W-:Y:S01]  /*41f0*/  LOP3.LUT R9, R9, UR4, RZ, 0x3c, !PT ;  /* 0x0000000409097c12 */ /* 0x000fe2000f8e3cff */
[----:B------:R-:W-:Y:S07]  /*4200*/  @P3 BRA `(.L_x_62) ;  /* 0xfffffff800483947 */ /* 0x000fee000383ffff */
[----:B------:R-:W4:Y:S01]  /*4210*/  S2UR UR4, SR_CgaCtaId ;  /* 0x00000000000479c3 */ /* 0x000f220000008800 */
[----:B------:R-:W-:Y:S01]  /*4220*/  ELECT P0, URZ, PT ;  /* 0x0000000000ff782f */ /* 0x000fe20003800000 */
[----:B--2---:R-:W-:Y:S01]  /*4230*/  IMAD.MOV.U32 R0, RZ, RZ, 0x1 ;  /* 0x00000001ff007424 */ /* 0x004fe200078e00ff */
[----:B------:R-:W-:Y:S01]  /*4240*/  UIADD3 UR7, UPT, UPT, UR7, 0xc0, URZ ;  /* 0x000000c007077890 */ /* 0x000fe2000fffe0ff */
[----:B------:R-:W-:Y:S01]  /*4250*/  SHF.L.U32 R3, R9, 0x1f, RZ ;  /* 0x0000001f09037819 */ /* 0x000fe200000006ff */
[----:B------:R-:W-:-:S03]  /*4260*/  UMOV UR5, 0x40 ;  /* 0x0000004000057882 */ /* 0x000fc60000000000 */
[----:B------:R-:W-:Y:S01]  /*4270*/  UVIRTCOUNT.DEALLOC.SMPOOL 0x80 ;  /* 0x000000800000784c */ /* 0x000fe20000000000 */
[----:B----4-:R-:W-:Y:S02]  /*4280*/  ULEA UR4, UR4, UR5, 0x18 ;  /* 0x0000000504047291 */ /* 0x010fe4000f8ec0ff */
[----:B------:R-:W-:-:S07]  /*4290*/  ULEA UR5, UR19, UR7, 0x3 ;  /* 0x0000000713057291 */ /* 0x000fce000f8e18ff */
[----:B------:R2:W-:Y:S02]  /*42a0*/  @P0 STS.U8 [UR4+0x1c], R0 ;  /* 0x00001c00ff000988 */ /* 0x0005e40008000004 */
[----:B------:R-:W4:Y:S02]  /*42b0*/  SYNCS.PHASECHK.TRANS64.TRYWAIT P0, [UR5], R3 ;  /* 0x00000003ff0075a7 */ /* 0x000f240008001105 */
[----:B--2-4-:R-:W-:Y:S05]  /*42c0*/  @!P0 BRA `(.L_x_63) ;  /* 0x0000004800508947 */ /* 0x014fea0003800000 */
.L_x_140:
[----:B------:R-:W-:-:S04]  /*42d0*/  UIADD3 UR6, UPT, UPT, UR19, 0x1, URZ ;  /* 0x0000000113067890 */ /* 0x000fc8000fffe0ff */
[----:B------:R-:W-:-:S04]  /*42e0*/  UISETP.NE.AND UP0, UPT, UR6, 0x2, UPT ;  /* 0x000000020600788c */ /* 0x000fc8000bf05270 */
[----:B------:R-:W-:Y:S02]  /*42f0*/  USEL UR5, URZ, 0x1, UP0 ;  /* 0x00000001ff057887 */ /* 0x000fe40008000000 */
[----:B------:R-:W-:-:S04]  /*4300*/  USEL UR6, UR6, URZ, UP0 ;  /* 0x000000ff06067287 */ /* 0x000fc80008000000 */
[----:B------:R-:W-:Y:S01]  /*4310*/  ULEA UR6, UR6, UR7, 0x3 ;  /* 0x0000000706067291 */ /* 0x000fe2000f8e18ff */
[----:B--2---:R-:W-:-:S04]  /*4320*/  LOP3.LUT R3, R9, UR5, RZ, 0x3c, !PT ;  /* 0x0000000509037c12 */ /* 0x004fc8000f8e3cff */
[----:B------:R-:W-:-:S04]  /*4330*/  SHF.L.U32 R3, R3, 0x1f, RZ ;  /* 0x0000001f03037819 */ /* 0x000fc800000006ff */
[----:B------:R-:W2:Y:S02]  /*4340*/  SYNCS.PHASECHK.TRANS64.TRYWAIT P0, [UR6], R3 ;  /* 0x00000003ff0075a7 */ /* 0x000ea40008001106 */
[----:B--2---:R-:W-:Y:S05]  /*4350*/  @!P0 BRA `(.L_x_64) ;  /* 0x0000004800448947 */ /* 0x004fea0003800000 */
.L_x_142:
[----:B------:R-:W-:Y:S01]  /*4360*/  NOP ;  /* 0x0000000000007918 */ /* 0x000fe20000000000 */
[----:B--2---:R-:W2:Y:S01]  /*4370*/  LDS R0, [UR4+0x14] ;  /* 0x00001404ff007984 */ /* 0x004ea20008000800 */
[----:B------:R-:W-:Y:S01]  /*4380*/  LOP3.LUT R2, R2, 0xffff, RZ, 0xc0, !PT ;  /* 0x0000ffff02027812 */ /* 0x000fe200078ec0ff */
[----:B------:R-:W-:Y:S02]  /*4390*/  IMAD.MOV.U32 R3, RZ, RZ, 0xffff ;  /* 0x0000ffffff037424 */ /* 0x000fe400078e00ff */
[----:B------:R-:W-:Y:S01]  /*43a0*/  IMAD.MOV.U32 R5, RZ, RZ, 0x1 ;  /* 0x00000001ff057424 */ /* 0x000fe200078e00ff */
[----:B------:R-:W-:-:S04]  /*43b0*/  SHF.R.U32.HI R2, RZ, 0x5, R2 ;  /* 0x00000005ff027819 */ /* 0x000fc80000011602 */
[-C--:B------:R-:W-:Y:S02]  /*43c0*/  SHF.L.U32 R3, R3, R2.reuse, RZ ;  /* 0x0000000203037219 */ /* 0x080fe400000006ff */
[----:B------:R-:W-:Y:S02]  /*43d0*/  SHF.L.U32 R5, R5, R2, RZ ;  /* 0x0000000205057219 */ /* 0x000fe400000006ff */
[----:B--2---:R-:W-:-:S04]  /*43e0*/  LOP3.LUT R0, R0, R3, RZ, 0xc0, !PT ;  /* 0x0000000300007212 */ /* 0x004fc800078ec0ff */
[----:B------:R-:W-:-:S13]  /*43f0*/  ISETP.NE.AND P0, PT, R0, R3, PT ;  /* 0x000000030000720c */ /* 0x000fda0003f05270 */
[----:B------:R-:W-:Y:S05]  /*4400*/  @P0 BRA `(.L_x_65) ;  /* 0x00000000005c0947 */ /* 0x000fea0003800000 */
[----:B------:R-:W2:Y:S02]  /*4410*/  LDS R0, [UR4+0x18] ;  /* 0x00001804ff007984 */ /* 0x000ea40008000800 */
[----:B--2---:R-:W-:-:S04]  /*4420*/  LOP3.LUT R0, R0, R5, RZ, 0xc0, !PT ;  /* 0x0000000500007212 */ /* 0x004fc800078ec0ff */
[----:B------:R-:W-:-:S13]  /*4430*/  ISETP.NE.AND P0, PT, R0, R5, PT ;  /* 0x000000050000720c */ /* 0x000fda0003f05270 */
[----:B------:R-:W-:Y:S05]  /*4440*/  @P0 BRA `(.L_x_66) ;  /* 0x0000000000400947 */ /* 0x000fea0003800000 */
[----:B------:R-:W-:Y:S01]  /*4450*/  R2UR UR8, R3 ;  /* 0x00000000030872ca */ /* 0x000fe200000e0000 */
[----:B------:R-:W2:Y:S01]  /*4460*/  S2R R2, SR_LANEID ;  /* 0x0000000000027919 */ /* 0x000ea20000000000 */
[----:B------:R-:W-:Y:S01]  /*4470*/  LOP3.LUT R5, RZ, R5, RZ, 0x33, !PT ;  /* 0x00000005ff057212 */ /* 0x000fe200078e33ff */
[----:B------:R-:W-:Y:S02]  /*4480*/  VOTEU.ANY UR7, UPT, PT ;  /* 0x0000000000077886 */ /* 0x000fe400038e0100 */
[----:B------:R-:W-:Y:S01]  /*4490*/  UFLO.U32 UR7, UR7 ;  /* 0x00000007000772bd */ /* 0x000fe200080e0000 */
[----:B------:R-:W4:Y:S07]  /*44a0*/  REDUX UR5, R5 ;  /* 0x00000000050573c4 */ /* 0x000f2e0000000000 */
[----:B------:R-:W-:-:S06]  /*44b0*/  ULOP3.LUT UR8, URZ, UR8, URZ, 0x33, !UPT ;  /* 0x00000008ff087292 */ /* 0x000fcc000f8e33ff */
[----:B------:R-:W-:-:S04]  /*44c0*/  IMAD.U32 R0, RZ, RZ, UR8 ;  /* 0x00000008ff007e24 */ /* 0x000fc8000f8e00ff */
[----:B------:R-:W1:Y:S02]  /*44d0*/  REDUX UR6, R0 ;  /* 0x00000000000673c4 */ /* 0x000e640000000000 */
[----:B------:R1:W-:Y:S01]  /*44e0*/  UTCATOMSWS.AND URZ, UR8 ;  /* 0x0000000800ff79e3 */ /* 0x0003e20008000000 */
[----:B--2---:R-:W-:Y:S01]  /*44f0*/  ISETP.EQ.U32.AND P0, PT, R2, UR7, PT ;  /* 0x0000000702007c0c */ /* 0x004fe2000bf02070 */
[----:B----4-:R-:W-:Y:S02]  /*4500*/  IMAD.U32 R2, RZ, RZ, UR5 ;  /* 0x00000005ff027e24 */ /* 0x010fe4000f8e00ff */
[----:B-1----:R-:W-:-:S10]  /*4510*/  IMAD.U32 R3, RZ, RZ, UR6 ;  /* 0x00000006ff037e24 */ /* 0x002fd4000f8e00ff */
[----:B------:R1:W-:Y:S04]  /*4520*/  @P0 ATOMS.AND RZ, [UR4+0x14], R3 ;  /* 0x00001403ffff098c */ /* 0x0003e8000a800004 */
[----:B------:R1:W-:Y:S01]  /*4530*/  @P0 ATOMS.AND RZ, [UR4+0x18], R2 ;  /* 0x00001802ffff098c */ /* 0x0003e2000a800004 */
[----:B------:R-:W-:Y:S05]  /*4540*/  BRA `(.L_x_67) ;  /* 0x0000000000147947 */ /* 0x000fea0003800000 */
.L_x_66:
[----:B------:R-:W-:Y:S02]  /*4550*/  MOV R2, 0x4570 ;  /* 0x0000457000027802 */ /* 0x000fe40000000f00 */
[----:B-1-3-5:R-:W-:Y:S05]  /*4560*/  CALL.REL.NOINC `($__internal_0_$__cuda_sm10x_tcgen05_guardrail_trap_col_being_dealloced_not_returned_by_alloc) ;  /* 0x0000004800bc7944 */ /* 0x02afea0003c00000 */
[----:B------:R-:W-:Y:S05]  /*4570*/  BRA `(.L_x_67) ;  /* 0x0000000000087947 */ /* 0x000fea0003800000 */
.L_x_65:
[----:B------:R-:W-:Y:S02]  /*4580*/  MOV R2, 0x45a0 ;  /* 0x000045a000027802 */ /* 0x000fe40000000f00 */
[----:B-1-3-5:R-:W-:Y:S05]  /*4590*/  CALL.REL.NOINC `($__internal_2_$__cuda_sm10x_tcgen05_guardrail_trap_unallocated_columns_being_dealloced) ;  /* 0x0000004800c87944 */ /* 0x02afea0003c00000 */
.L_x_67:
[----:B------:R-:W-:Y:S01]  /*45a0*/  NOP ;  /* 0x0000000000007918 */ /* 0x000fe20000000000 */
[----:B---3--:R-:W-:Y:S05]  /*45b0*/  EXIT ;  /* 0x000000000000794d */ /* 0x008fea0003800000 */
.L_x_51:
[----:B------:R-:W2:Y:S01]  /*45c0*/  LDC R79, c[0x0][0x384] ;  /* 0x0000e100ff4f7b82 */ /* 0x000ea20000000800 */
[----:B------:R-:W-:Y:S01]  /*45d0*/  UISETP.NE.OR UP6, UPT, UR4, 0x3, !UP6 ;  /* 0x000000030400788c */ /* 0x000fe2000f7c5670 */
[----:B--2---:R-:W-:-:S08]  /*45e0*/  IADD3 R79, PT, PT, R79, 0x3f, RZ ;  /* 0x0000003f4f4f7810 */ /* 0x004fd00007ffe0ff */
[----:B------:R-:W-:Y:S05]  /*45f0*/  BRA.U UP6, `(.L_x_68) ;  /* 0x00000015060c7547 */ /* 0x000fea000b800000 */
[----:B------:R-:W2:Y:S01]  /*4600*/  LDC R18, c[0x0][0x38c] ;  /* 0x0000e300ff127b82 */ /* 0x000ea20000000800 */
[----:B------:R-:W3:Y:S01]  /*4610*/  LDCU.64 UR6, c[0x0][0x988] ;  /* 0x00013100ff0677ac */ /* 0x000ee20008000a00 */
[----:B------:R-:W-:Y:S01]  /*4620*/  SHF.R.S32.HI R8, RZ, 0x1f, R79 ;  /* 0x0000001fff087819 */ /* 0x000fe2000001144f */
[----:B------:R-:W-:Y:S01]  /*4630*/  IMAD.MOV.U32 R38, RZ, RZ, 0x1 ;  /* 0x00000001ff267424 */ /* 0x000fe200078e00ff */
[----:B------:R-:W4:Y:S02]  /*4640*/  LDCU.64 UR4, c[0x0][0x990] ;  /* 0x00013200ff0477ac */ /* 0x000f240008000a00 */
[----:B-----5:R-:W-:Y:S01]  /*4650*/  LEA.HI R33, R8, R79, RZ, 0x6 ;  /* 0x0000004f08217211 */ /* 0x020fe200078f30ff */
[----:B------:R-:W-:Y:S01]  /*4660*/  IMAD.MOV.U32 R27, RZ, RZ, RZ ;  /* 0x000000ffff1b7224 */ /* 0x000fe200078e00ff */
[----:B------:R-:W1:Y:S01]  /*4670*/  LDC R22, c[0x0][0x388] ;  /* 0x0000e200ff167b82 */ /* 0x000e620000000800 */
[----:B------:R-:W-:Y:S01]  /*4680*/  UMOV UR17, 0x400 ;  /* 0x0000040000117882 */ /* 0x000fe20000000000 */
[----:B------:R-:W-:Y:S01]  /*4690*/  IMAD.MOV.U32 R25, RZ, RZ, 0x2000 ;  /* 0x00002000ff197424 */ /* 0x000fe200078e00ff */
[----:B------:R-:W-:Y:S01]  /*46a0*/  ULEA UR17, UR46, UR17, 0x18 ;  /* 0x000000112e117291 */ /* 0x000fe2000f8ec0ff */
[----:B------:R-:W-:Y:S01]  /*46b0*/  SHF.R.S32.HI R33, RZ, 0x6, R33 ;  /* 0x00000006ff217819 */ /* 0x000fe20000011421 */
[----:B------:R-:W-:-:S02]  /*46c0*/  USEL UR18, URZ, 0x1, UP5 ;  /* 0x00000001ff127887 */ /* 0x000fc4000a800000 */
[----:B------:R-:W-:Y:S01]  /*46d0*/  UIADD3 UR16, UPT, UPT, UR17, 0xa8, URZ ;  /* 0x000000a811107890 */ /* 0x000fe2000fffe0ff */
[----:B------:R-:W1:Y:S01]  /*46e0*/  LDC R0, c[0x0][0xc30] ;  /* 0x00030c00ff007b82 */ /* 0x000e620000000800 */
[----:B------:R-:W-:Y:S02]  /*46f0*/  UPLOP3.LUT UP2, UPT, UPT, UPT, UPT, 0x40, 0x4 ;  /* 0x000000000004789c */ /* 0x000fe40003f4e870 */
[----:B---3--:R-:W-:Y:S02]  /*4700*/  UISETP.NE.U32.AND UP1, UPT, UR6, URZ, UPT ;  /* 0x000000ff0600728c */ /* 0x008fe4000bf25070 */
[----:B------:R-:W-:Y:S02]  /*4710*/  UPRMT UR16, URZ, 0x654, UR16 ;  /* 0x00000654ff107896 */ /* 0x000fe40008000010 */
[----:B------:R-:W-:Y:S01]  /*4720*/  UISETP.NE.AND.EX UP1, UPT, UR7, URZ, UPT, UP1 ;  /* 0x000000ff0700728c */ /* 0x000fe2000bf25310 */
[----:B------:R-:W3:Y:S01]  /*4730*/  LDC R23, c[0x0][0x370] ;  /* 0x0000dc00ff177b82 */ /* 0x000ee20000000800 */
[C---:B--2---:R-:W-:Y:S01]  /*4740*/  R2UR UR7, R18.reuse ;  /* 0x00000000120772ca */ /* 0x044fe200000e0000 */
[----:B----4-:R-:W-:Y:S01]  /*4750*/  UISETP.NE.U32.AND UP4, UPT, UR4, URZ, UPT ;  /* 0x000000ff0400728c */ /* 0x010fe2000bf85070 */
[----:B------:R-:W-:Y:S01]  /*4760*/  R2UR UR6, R18 ;  /* 0x00000000120672ca */ /* 0x000fe200000e0000 */
[----:B------:R-:W-:-:S02]  /*4770*/  UMOV UR20, URZ ;  /* 0x000000ff00147c82 */ /* 0x000fc40008000000 */
[----:B------:R-:W-:Y:S02]  /*4780*/  UISETP.NE.AND.EX UP4, UPT, UR5, URZ, UPT, UP4 ;  /* 0x000000ff0500728c */ /* 0x000fe4000bf85340 */
[----:B------:R-:W2:Y:S01]  /*4790*/  LDC R2, c[0x0][0xc0c] ;  /* 0x00030300ff027b82 */ /* 0x000ea20000000800 */
[----:B-1----:R-:W-:-:S07]  /*47a0*/  R2UR UR15, R22 ;  /* 0x00000000160f72ca */ /* 0x002fce00000e0000 */
[----:B------:R-:W1:Y:S01]  /*47b0*/  LDC R17, c[0x0][0xc20] ;  /* 0x00030800ff117b82 */ /* 0x000e620000000800 */
[----:B------:R-:W-:-:S07]  /*47c0*/  ISETP.NE.AND P1, PT, R0, 0x1, PT ;  /* 0x000000010000780c */ /* 0x000fce0003f25270 */
[----:B------:R-:W4:Y:S08]  /*47d0*/  LDC.64 R36, c[0x0][0x348] ;  /* 0x0000d200ff247b82 */ /* 0x000f300000000a00 */
[----:B------:R-:W1:Y:S08]  /*47e0*/  LDC.64 R20, c[0x0][0xc10] ;  /* 0x00030400ff147b82 */ /* 0x000e700000000a00 */
[----:B------:R-:W1:Y:S08]  /*47f0*/  LDC.64 R6, c[0x0][0xc18] ;  /* 0x00030600ff067b82 */ /* 0x000e700000000a00 */
[----:B------:R-:W1:Y:S08]  /*4800*/  LDC.64 R4, c[0x0][0xc28] ;  /* 0x00030a00ff047b82 */ /* 0x000e700000000a00 */
[----:B--23--:R-:W1:Y:S02]  /*4810*/  LDC R24, c[0x0][0x374] ;  /* 0x0000dd00ff187b82 */ /* 0x00ce640000000800 */
.L_x_77:
[-C--:B------:R-:W-:Y:S02]  /*4820*/  IABS R3, R33.reuse ;  /* 0x0000002100037213 */ /* 0x080fe40000000000 */
[----:B------:R-:W-:Y:S02]  /*4830*/  SHF.L.U32 R0, R27, 0x1f, RZ ;  /* 0x0000001f1b007819 */ /* 0x000fe400000006ff */
[----:B--2---:R-:W2:Y:S01]  /*4840*/  I2F.RP R12, R3 ;  /* 0x00000003000c7306 */ /* 0x004ea20000209400 */
[----:B------:R-:W-:Y:S01]  /*4850*/  IABS R10, R33 ;  /* 0x00000021000a7213 */ /* 0x000fe20000000000 */
[----:B------:R-:W3:Y:S01]  /*4860*/  SYNCS.PHASECHK.TRANS64.TRYWAIT P2, [UR17+0xa0], R0 ;  /* 0x0000a000ff0075a7 */ /* 0x000ee20008041111 */
[----:B------:R-:W-:Y:S03]  /*4870*/  IABS R11, R16 ;  /* 0x00000010000b7213 */ /* 0x000fe60000000000 */
[----:B------:R-:W-:Y:S04]  /*4880*/  IMAD.MOV R10, RZ, RZ, -R10 ;  /* 0x000000ffff0a7224 */ /* 0x000fe800078e0a0a */
[----:B--2---:R-:W2:Y:S02]  /*4890*/  MUFU.RCP R9, R12 ;  /* 0x0000000c00097308 */ /* 0x004ea40000001000 */
[----:B--2---:R-:W-:Y:S01]  /*48a0*/  VIADD R28, R9, 0xffffffe ;  /* 0x0ffffffe091c7836 */ /* 0x004fe20000000000 */
[----:B------:R-:W-:Y:S07]  /*48b0*/  IABS R9, R22 ;  /* 0x0000001600097213 */ /* 0x000fee0000000000 */
[----:B------:R-:W2:Y:S10]  /*48c0*/  F2I.FTZ.U32.TRUNC.NTZ R29, R28 ;  /* 0x0000001c001d7305 */ /* 0x000eb4000021f000 */
[----:B------:R-:W5:Y:S01]  /*48d0*/  I2F.RP R12, R9 ;  /* 0x00000009000c7306 */ /* 0x000f620000209400 */
[--C-:B--2---:R-:W-:Y:S02]  /*48e0*/  IMAD.MOV R14, RZ, RZ, -R29.reuse ;  /* 0x000000ffff0e7224 */ /* 0x104fe400078e0a1d */
[----:B------:R-:W-:Y:S02]  /*48f0*/  IMAD.MOV.U32 R28, RZ, RZ, RZ ;  /* 0x000000ffff1c7224 */ /* 0x000fe400078e00ff */
[----:B------:R-:W-:Y:S05]  /*4900*/  IMAD R14, R14, R3, RZ ;  /* 0x000000030e0e7224 */ /* 0x000fea00078e02ff */
[----:B-----5:R-:W2:Y:S01]  /*4910*/  MUFU.RCP R12, R12 ;  /* 0x0000000c000c7308 */ /* 0x020ea20000001000 */
[----:B------:R-:W-:Y:S06]  /*4920*/  IMAD.HI.U32 R14, R29, R14, R28 ;  /* 0x0000000e1d0e7227 */ /* 0x000fec00078e001c */
[----:B------:R-:W-:Y:S04]  /*4930*/  IMAD.HI.U32 R41, R14, R11, RZ ;  /* 0x0000000b0e297227 */ /* 0x000fe800078e00ff */
[----:B------:R-:W-:Y:S02]  /*4940*/  IMAD R11, R41, R10, R11 ;  /* 0x0000000a290b7224 */ /* 0x000fe400078e020b */
[----:B------:R-:W-:Y:S03]  /*4950*/  IMAD.MOV.U32 R10, RZ, RZ, RZ ;  /* 0x000000ffff0a7224 */ /* 0x000fe600078e00ff */
[----:B------:R-:W-:Y:S01]  /*4960*/  ISETP.GT.U32.AND P3, PT, R3, R11, PT ;  /* 0x0000000b0300720c */ /* 0x000fe20003f64070 */
[----:B--2---:R-:W-:Y:S11]  /*4970*/  VIADD R14, R12, 0xffffffe ;  /* 0x0ffffffe0c0e7836 */ /* 0x004ff60000000000 */
[----:B------:R-:W-:Y:S01]  /*4980*/  @!UPT UIADD3 URZ, UPT, UPT, URZ, URZ, URZ ;  /* 0x000000fffffff290 */ /* 0x000fe2000fffe0ff */
[-C--:B------:R-:W-:Y:S01]  /*4990*/  @!P3 IADD3 R11, PT, PT, R11, -R3.reuse, RZ ;  /* 0x800000030b0bb210 */ /* 0x080fe20007ffe0ff */
[----:B------:R-:W-:Y:S01]  /*49a0*/  @!P3 VIADD R41, R41, 0x1 ;  /* 0x000000012929b836 */ /* 0x000fe20000000000 */
[----:B------:R-:W-:Y:S02]  /*49b0*/  ISETP.NE.AND P3, PT, R33, RZ, PT ;  /* 0x000000ff2100720c */ /* 0x000fe40003f65270 */
[----:B------:R-:W-:Y:S02]  /*49c0*/  ISETP.GE.U32.AND P4, PT, R11, R3, PT ;  /* 0x000000030b00720c */ /* 0x000fe40003f86070 */
[----:B------:R-:W2:Y:S01]  /*49d0*/  F2I.FTZ.U32.TRUNC.NTZ R11, R14 ;  /* 0x0000000e000b7305 */ /* 0x000ea2000021f000 */
[----:B------:R-:W-:Y:S04]  /*49e0*/  LOP3.LUT R3, R16, R33, RZ, 0x3c, !PT ;  /* 0x0000002110037212 */ /* 0x000fe800078e3cff */
[----:B------:R-:W-:Y:S06]  /*49f0*/  ISETP.GE.AND P0, PT, R3, RZ, PT ;  /* 0x000000ff0300720c */ /* 0x000fec0003f06270 */
[----:B------:R-:W-:Y:S01]  /*4a00*/  @P4 VIADD R41, R41, 0x1 ;  /* 0x0000000129294836 */ /* 0x000fe20000000000 */
[----:B--2---:R-:W-:Y:S06]  /*4a10*/  IADD3 R3, PT, PT, RZ, -R11, RZ ;  /* 0x8000000bff037210 */ /* 0x004fec0007ffe0ff */
[----:B------:R-:W-:Y:S01]  /*4a20*/  @!P0 IMAD.MOV R41, RZ, RZ, -R41 ;  /* 0x000000ffff298224 */ /* 0x000fe200078e0a29 */
[----:B------:R-:W-:Y:S01]  /*4a30*/  @!P3 LOP3.LUT R41, RZ, R33, RZ, 0x33, !PT ;  /* 0x00000021ff29b212 */ /* 0x000fe200078e33ff */
[----:B------:R-:W-:Y:S01]  /*4a40*/  IMAD R39, R3, R9, RZ ;  /* 0x0000000903277224 */ /* 0x000fe200078e02ff */
[----:B------:R-:W-:Y:S02]  /*4a50*/  ISETP.NE.AND P3, PT, R22, RZ, PT ;  /* 0x000000ff1600720c */ /* 0x000fe40003f65270 */
[----:B------:R-:W-:Y:S01]  /*4a60*/  IABS R12, R41 ;  /* 0x00000029000c7213 */ /* 0x000fe20000000000 */
[----:B------:R-:W-:Y:S01]  /*4a70*/  IMAD.HI.U32 R39, R11, R39, R10 ;  /* 0x000000270b277227 */ /* 0x000fe200078e000a */
[----:B------:R-:W-:Y:S04]  /*4a80*/  IABS R10, R18 ;  /* 0x00000012000a7213 */ /* 0x000fe80000000000 */
[----:B------:R-:W2:Y:S01]  /*4a90*/  I2F.RP R11, R10 ;  /* 0x0000000a000b7306 */ /* 0x000ea20000209400 */
[----:B------:R-:W-:Y:S05]  /*4aa0*/  IMAD.HI.U32 R39, R39, R12, RZ ;  /* 0x0000000c27277227 */ /* 0x000fea00078e00ff */
[----:B------:R-:W-:Y:S05]  /*4ab0*/  IADD3 R3, PT, PT, -R39, RZ, RZ ;  /* 0x000000ff27037210 */ /* 0x000fea0007ffe1ff */
[----:B------:R-:W-:Y:S01]  /*4ac0*/  IMAD R12, R9, R3, R12 ;  /* 0x00000003090c7224 */ /* 0x000fe200078e020c */
[----:B------:R-:W-:Y:S01]  /*4ad0*/  LOP3.LUT R3, R41, R22, RZ, 0x3c, !PT ;  /* 0x0000001629037212 */ /* 0x000fe200078e3cff */
[----:B--2---:R-:W2:Y:S03]  /*4ae0*/  MUFU.RCP R11, R11 ;  /* 0x0000000b000b7308 */ /* 0x004ea60000001000 */
[----:B------:R-:W-:Y:S11]  /*4af0*/  ISETP.GT.U32.AND P0, PT, R9, R12, PT ;  /* 0x0000000c0900720c */ /* 0x000ff60003f04070 */
[----:B------:R-:W-:Y:S02]  /*4b00*/  @!UPT UIADD3 URZ, UPT, UPT, URZ, URZ, URZ ;  /* 0x000000fffffff290 */ /* 0x000fe4000fffe0ff */
[----:B------:R-:W-:Y:S01]  /*4b10*/  @!P0 IMAD.IADD R12, R12, 0x1, -R9 ;  /* 0x000000010c0c8824 */ /* 0x000fe200078e0a09 */
[----:B------:R-:W-:Y:S02]  /*4b20*/  @!P0 IADD3 R39, PT, PT, R39, 0x1, RZ ;  /* 0x0000000127278810 */ /* 0x000fe40007ffe0ff */
[----:B------:R-:W-:Y:S02]  /*4b30*/  ISETP.GE.AND P0, PT, R3, RZ, PT ;  /* 0x000000ff0300720c */ /* 0x000fe40003f06270 */
[----:B------:R-:W-:Y:S01]  /*4b40*/  ISETP.GE.U32.AND P4, PT, R12, R9, PT ;  /* 0x000000090c00720c */ /* 0x000fe20003f86070 */
[----:B--2---:R-:W-:Y:S06]  /*4b50*/  VIADD R9, R11, 0xffffffe ;  /* 0x0ffffffe0b097836 */ /* 0x004fec0000000000 */
[----:B------:R-:W2:Y:S06]  /*4b60*/  F2I.FTZ.U32.TRUNC.NTZ R9, R9 ;  /* 0x0000000900097305 */ /* 0x000eac000021f000 */
[----:B------:R-:W-:Y:S01]  /*4b70*/  @P4 VIADD R39, R39, 0x1 ;  /* 0x0000000127274836 */ /* 0x000fe20000000000 */
[----:B---3--:R-:W-:Y:S06]  /*4b80*/  @!P2 BRA `(.L_x_69) ;  /* 0x000000400050a947 */ /* 0x008fec0003800000 */
.L_x_144:
[----:B--2---:R-:W-:Y:S01]  /*4b90*/  MOV R15, R9 ;  /* 0x00000009000f7202 */ /* 0x004fe20000000f00 */
[----:B------:R-:W2:Y:S01]  /*4ba0*/  LDS.128 R28, [UR17+0xe0] ;  /* 0x0000e011ff1c7984 */ /* 0x000ea20008000c00 */
[----:B---3--:R-:W-:Y:S02]  /*4bb0*/  IMAD.MOV R0, RZ, RZ, -R9 ;  /* 0x000000ffff007224 */ /* 0x008fe400078e0a09 */
[----:B------:R-:W-:Y:S01]  /*4bc0*/  @!P0 IMAD.MOV R39, RZ, RZ, -R39 ;  /* 0x000000ffff278224 */ /* 0x000fe200078e0a27 */
[----:B------:R-:W-:Y:S01]  /*4bd0*/  @!P3 LOP3.LUT R39, RZ, R22, RZ, 0x33, !PT ;  /* 0x00000016ff27b212 */ /* 0x000fe200078e33ff */
[----:B------:R-:W-:Y:S01]  /*4be0*/  IMAD R34, R0, R10, RZ ;  /* 0x0000000a00227224 */ /* 0x000fe200078e02ff */
[----:B------:R-:W-:Y:S01]  /*4bf0*/  ISETP.GE.AND P0, PT, R26, 0x1, PT ;  /* 0x000000011a00780c */ /* 0x000fe20003f06270 */
[----:B------:R-:W-:Y:S01]  /*4c00*/  IMAD.MOV.U32 R14, RZ, RZ, RZ ;  /* 0x000000ffff0e7224 */ /* 0x000fe200078e00ff */
[----:B------:R-:W-:Y:S01]  /*4c10*/  IABS R3, R39 ;  /* 0x0000002700037213 */ /* 0x000fe20000000000 */
[----:B------:R-:W-:Y:S01]  /*4c20*/  @!PT LDS RZ, [RZ] ;  /* 0x00000000fffff984 */ /* 0x000fe20000000800 */
[----:B------:R-:W-:Y:S01]  /*4c30*/  @!PT LDS RZ, [RZ] ;  /* 0x00000000fffff984 */ /* 0x000fe20000000800 */
[----:B------:R-:W-:Y:S01]  /*4c40*/  @!PT LDS RZ, [RZ] ;  /* 0x00000000fffff984 */ /* 0x000fe20000000800 */
[----:B------:R-:W-:Y:S01]  /*4c50*/  @!PT LDS RZ, [RZ] ;  /* 0x00000000fffff984 */ /* 0x000fe20000000800 */
[----:B------:R3:W-:Y:S06]  /*4c60*/  MEMBAR.ALL.CTA ;  /* 0x0000000000007992 */ /* 0x0007ec0000008000 */
[----:B---3--:R-:W3:Y:S01]  /*4c70*/  FENCE.VIEW.ASYNC.S ;  /* 0x00000000000073c6 */ /* 0x008ee20000000000 */
[----:B------:R-:W-:Y:S01]  /*4c80*/  LOP3.LUT R32, R39, R18, RZ, 0x3c, !PT ;  /* 0x0000001227207212 */ /* 0x000fe200078e3cff */
[----:B------:R-:W-:Y:S06]  /*4c90*/  IMAD.HI.U32 R34, R9, R34, R14 ;  /* 0x0000002209227227 */ /* 0x000fec00078e000e */
[----:B------:R-:W-:Y:S04]  /*4ca0*/  IMAD.HI.U32 R34, R34, R3, RZ ;  /* 0x0000000322227227 */ /* 0x000fe800078e00ff */
[----:B------:R-:W-:Y:S04]  /*4cb0*/  IMAD.MOV R0, RZ, RZ, -R34 ;  /* 0x000000ffff007224 */ /* 0x000fe800078e0a22 */
[C---:B------:R-:W-:Y:S05]  /*4cc0*/  IMAD R3, R10.reuse, R0, R3 ;  /* 0x000000000a037224 */ /* 0x040fea00078e0203 */
[----:B------:R-:W-:Y:S01]  /*4cd0*/  ISETP.GT.U32.AND P4, PT, R10, R3, PT ;  /* 0x000000030a00720c */ /* 0x000fe20003f84070 */
[----:B---3--:R-:W-:Y:S01]  /*4ce0*/  SYNCS.ARRIVE.TRANS64.RED.A1T0 RZ, [UR16], RZ ;  /* 0x000000ffffff79a7 */ /* 0x008fe20008100410 */
[----:B--2---:R-:W-:Y:S11]  /*4cf0*/  LOP3.LUT P3, RZ, R30, 0x1, RZ, 0xc0, !PT ;  /* 0x000000011eff7812 */ /* 0x004ff6000786c0ff */
[-C--:B------:R-:W-:Y:S04]  /*4d00*/  @!P4 IADD3 R3, PT, PT, R3, -R10.reuse, RZ ;  /* 0x8000000a0303c210 */ /* 0x080fe80007ffe0ff */
[----:B------:R-:W-:Y:S02]  /*4d10*/  ISETP.GE.U32.AND P5, PT, R3, R10, PT ;  /* 0x0000000a0300720c */ /* 0x000fe40003fa6070 */
[----:B------:R-:W-:Y:S02]  /*4d20*/  @P3 MOV R13, R28 ;  /* 0x0000001c000d3202 */ /* 0x000fe40000000f00 */
[----:B------:R-:W-:Y:S01]  /*4d30*/  @P3 LOP3.LUT R8, R29, 0xffff, RZ, 0xc0, !PT ;  /* 0x0000ffff1d083812 */ /* 0x000fe200078ec0ff */
[----:B------:R-:W-:Y:S08]  /*4d40*/  @!P0 BRA `(.L_x_70) ;  /* 0x0000000000a48947 */ /* 0x000ff00003800000 */
[----:B-1----:R-:W-:Y:S01]  /*4d50*/  IMAD.HI.U32 R42, R24, R7, RZ ;  /* 0x00000007182a7227 */ /* 0x002fe200078e00ff */
[----:B------:R-:W-:Y:S02]  /*4d60*/  ISETP.NE.AND P0, PT, R6, 0x1, PT ;  /* 0x000000010600780c */ /* 0x000fe40003f05270 */
[----:B------:R-:W-:Y:S01]  /*4d70*/  ISETP.NE.AND P2, PT, R26, 0x1, PT ;  /* 0x000000011a00780c */ /* 0x000fe20003f45270 */
[-C--:B------:R-:W-:Y:S01]  /*4d80*/  IMAD.HI.U32 R40, R23, R20.reuse, RZ ;  /* 0x0000001417287227 */ /* 0x080fe200078e00ff */
[----:B------:R-:W-:Y:S02]  /*4d90*/  SHF.R.U32.HI R43, RZ, R17, R42 ;  /* 0x00000011ff2b7219 */ /* 0x000fe4000001162a */
[----:B------:R-:W-:Y:S01]  /*4da0*/  ISETP.NE.AND P6, PT, R2, 0x1, PT ;  /* 0x000000010200780c */ /* 0x000fe20003fc5270 */
[----:B------:R-:W-:Y:S01]  /*4db0*/  IMAD.HI.U32 R46, R8, R7, RZ ;  /* 0x00000007082e7227 */ /* 0x000fe200078e00ff */
[----:B------:R-:W-:Y:S02]  /*4dc0*/  SHF.R.U32.HI R40, RZ, R21, R40 ;  /* 0x00000015ff287219 */ /* 0x000fe40000011628 */
[----:B------:R-:W-:Y:S01]  /*4dd0*/  SEL R3, R24, R43, !P0 ;  /* 0x0000002b18037207 */ /* 0x000fe20004000000 */
[----:B------:R-:W-:Y:S01]  /*4de0*/  IMAD.HI.U32 R42, R13, R20, RZ ;  /* 0x000000140d2a7227 */ /* 0x000fe200078e00ff */
[----:B------:R-:W-:Y:S02]  /*4df0*/  SEL R11, R23, R40, !P6 ;  /* 0x00000028170b7207 */ /* 0x000fe40007000000 */
[----:B------:R-:W-:Y:S01]  /*4e00*/  SHF.R.U32.HI R43, RZ, R17, R46 ;  /* 0x00000011ff2b7219 */ /* 0x000fe2000001162e */
[-C--:B------:R-:W-:Y:S01]  /*4e10*/  IMAD.HI.U32 R44, R3, R4.reuse, RZ ;  /* 0x00000004032c7227 */ /* 0x080fe200078e00ff */
[----:B------:R-:W-:Y:S02]  /*4e20*/  SHF.R.U32.HI R42, RZ, R21, R42 ;  /* 0x00000015ff2a7219 */ /* 0x000fe4000001162a */
[----:B------:R-:W-:Y:S01]  /*4e30*/  SEL R9, R8, R43, !P0 ;  /* 0x0000002b08097207 */ /* 0x000fe20004000000 */
[-C--:B------:R-:W-:Y:S01]  /*4e40*/  IMAD.HI.U32 R40, R11, R4.reuse, RZ ;  /* 0x000000040b287227 */ /* 0x080fe200078e00ff */
[-C--:B------:R-:W-:Y:S03]  /*4e50*/  @P2 SHF.R.U32.HI R3, RZ, R5.reuse, R44 ;  /* 0x00000005ff032219 */ /* 0x080fe6000001162c */
[----:B------:R-:W-:Y:S01]  /*4e60*/  IMAD.HI.U32 R14, R9, R4, RZ ;  /* 0x00000004090e7227 */ /* 0x000fe200078e00ff */
[----:B------:R-:W-:Y:S03]  /*4e70*/  @P2 SHF.R.U32.HI R11, RZ, R5, R40 ;  /* 0x00000005ff0b2219 */ /* 0x000fe60000011628 */
[C---:B------:R-:W-:Y:S01]  /*4e80*/  IMAD R10, R26.reuse, R3, RZ ;  /* 0x000000031a0a7224 */ /* 0x040fe200078e02ff */
[----:B------:R-:W-:Y:S01]  /*4e90*/  SEL R3, R13, R42, !P6 ;  /* 0x0000002a0d037207 */ /* 0x000fe20007000000 */
[C---:B------:R-:W-:Y:S01]  /*4ea0*/  IMAD R12, R26.reuse, R11, RZ ;  /* 0x0000000b1a0c7224 */ /* 0x040fe200078e02ff */
[-C--:B------:R-:W-:Y:S02]  /*4eb0*/  SHF.R.U32.HI R14, RZ, R5.reuse, R14 ;  /* 0x00000005ff0e7219 */ /* 0x080fe4000001160e */
[C---:B------:R-:W-:Y:S02]  /*4ec0*/  ISETP.GE.AND P0, PT, R9.reuse, R10, PT ;  /* 0x0000000a0900720c */ /* 0x040fe40003f06270 */
[----:B------:R-:W-:Y:S02]  /*4ed0*/  SEL R15, R9, R14, !P2 ;  /* 0x0000000e090f7207 */ /* 0x000fe40005000000 */
[C---:B------:R-:W-:Y:S03]  /*4ee0*/  ISETP.GE.OR P0, PT, R3.reuse, R12, P0 ;  /* 0x0000000c0300720c */ /* 0x040fe60000706670 */
[----:B------:R-:W-:Y:S04]  /*4ef0*/  IMAD.MOV R14, RZ, RZ, -R15 ;  /* 0x000000ffff0e7224 */ /* 0x000fe800078e0a0f */
[----:B------:R-:W-:Y:S06]  /*4f00*/  IMAD R14, R26, R14, R9 ;  /* 0x0000000e1a0e7224 */ /* 0x000fec00078e0209 */
[C---:B------:R-:W-:Y:S05]  /*4f10*/  @!P0 IMAD.HI.U32 R10, R3.reuse, R4, RZ ;  /* 0x00000004030a8227 */ /* 0x040fea00078e00ff */
[----:B------:R-:W-:Y:S04]  /*4f20*/  @!P0 SHF.R.U32.HI R10, RZ, R5, R10 ;  /* 0x00000005ff0a8219 */ /* 0x000fe8000001160a */
[----:B------:R-:W-:Y:S01]  /*4f30*/  @!P0 SEL R0, R3, R10, !P2 ;  /* 0x0000000a03008207 */ /* 0x000fe20005000000 */
[----:B------:R-:W-:Y:S03]  /*4f40*/  IMAD.MOV R10, RZ, RZ, -R3 ;  /* 0x000000ffff0a7224 */ /* 0x000fe600078e0a03 */
[----:B------:R-:W-:Y:S01]  /*4f50*/  @!P0 IADD3 R15, PT, PT, R15, -R0, RZ ;  /* 0x800000000f0f8210 */ /* 0x000fe20007ffe0ff */
[----:B------:R-:W-:Y:S01]  /*4f60*/  @!P0 IMAD R0, R11, R14, R0 ;  /* 0x0000000e0b008224 */ /* 0x000fe200078e0200 */
[----:B------:R-:W-:Y:S01]  /*4f70*/  IADD3 R11, PT, PT, -R9, RZ, RZ ;  /* 0x000000ff090b7210 */ /* 0x000fe20007ffe1ff */
[----:B------:R-:W-:Y:S02]  /*4f80*/  IMAD R13, R2, R10, R13 ;  /* 0x0000000a020d7224 */ /* 0x000fe400078e020d */
[----:B------:R-:W-:Y:S02]  /*4f90*/  @!P0 IMAD R9, R15, R26, R3 ;  /* 0x0000001a0f098224 */ /* 0x000fe400078e0203 */
[----:B------:R-:W-:Y:S02]  /*4fa0*/  @!P0 IMAD.MOV.U32 R3, RZ, RZ, R0 ;  /* 0x000000ffff038224 */ /* 0x000fe400078e0000 */
[----:B------:R-:W-:Y:S02]  /*4fb0*/  IMAD R8, R6, R11, R8 ;  /* 0x0000000b06087224 */ /* 0x000fe400078e0208 */
[----:B------:R-:W-:Y:S02]  /*4fc0*/  IMAD R13, R3, R2, R13 ;  /* 0x00000002030d7224 */ /* 0x000fe400078e020d */
[----:B------:R-:W-:Y:S02]  /*4fd0*/  IMAD R8, R9, R6, R8 ;  /* 0x0000000609087224 */ /* 0x000fe400078e0208 */
.L_x_70:
[----:B------:R-:W-:Y:S05]  /*4fe0*/  BRA.U UP2, `(.L_x_71) ;  /* 0x0000000102107547 */ /* 0x000fea000b800000 */
[----:B------:R-:W-:Y:S04]  /*4ff0*/  MOV R0, UR18 ;  /* 0x0000001200007c02 */ /* 0x000fe80008000f00 */
[----:B------:R-:W-:Y:S04]  /*5000*/  SHF.L.U32 R3, R0, 0x1f, RZ ;  /* 0x0000001f00037819 */ /* 0x000fe800000006ff */
[----:B------:R-:W2:Y:S02]  /*5010*/  SYNCS.PHASECHK.TRANS64.TRYWAIT P0, [UR17+0x98], R3 ;  /* 0x00009803ff0075a7 */ /* 0x000ea40008001111 */
[----:B--2---:R-:W-:Y:S05]  /*5020*/  @!P0 BRA `(.L_x_72) ;  /* 0x0000003c00408947 */ /* 0x004fea0003800000 */
.L_x_71:
[----:B------:R-:W-:Y:S01]  /*5030*/  R2UR UR8, R32 ;  /* 0x00000000200872ca */ /* 0x000fe200000e0000 */
[----:B------:R-:W-:Y:S01]  /*5040*/  @!P4 VIADD R34, R34, 0x1 ;  /* 0x000000012222c836 */ /* 0x000fe20000000000 */
[----:B------:R-:W-:Y:S01]  /*5050*/  ISETP.NE.AND P0, PT, R18, RZ, PT ;  /* 0x000000ff1200720c */ /* 0x000fe20003f05270 */
[----:B--2---:R-:W-:Y:S01]  /*5060*/  IMAD.MOV R0, RZ, RZ, -R41 ;  /* 0x000000ffff007224 */ /* 0x004fe200078e0a29 */
[----:B------:R-:W-:Y:S01]  /*5070*/  R2UR UR11, R19 ;  /* 0x00000000130b72ca */ /* 0x000fe200000e0000 */
[----:B------:R-:W-:Y:S01]  /*5080*/  @P5 VIADD R34, R34, 0x1 ;  /* 0x0000000122225836 */ /* 0x000fe20000000000 */
[----:B------:R-:W-:Y:S01]  /*5090*/  R2UR UR12, R41 ;  /* 0x00000000290c72ca */ /* 0x000fe200000e0000 */
[----:B------:R-:W-:Y:S01]  /*50a0*/  IMAD R16, R33, R0, R16 ;  /* 0x0000000021107224 */ /* 0x000fe200078e0210 */
[----:B------:R-:W-:Y:S01]  /*50b0*/  R2UR UR13, R39 ;  /* 0x00000000270d72ca */ /* 0x000fe200000e0000 */
[----:B------:R-:W-:Y:S01]  /*50c0*/  IMAD.MOV R3, RZ, RZ, -R39 ;  /* 0x000000ffff037224 */ /* 0x000fe200078e0a27 */
[----:B------:R-:W-:Y:S02]  /*50d0*/  R2UR UR14, R34 ;  /* 0x00000000220e72ca */ /* 0x000fe400000e0000 */
[----:B------:R-:W-:Y:S01]  /*50e0*/  R2UR UR19, R16 ;  /* 0x00000000101372ca */ /* 0x000fe200000e0000 */
[----:B------:R-:W-:Y:S01]  /*50f0*/  UISETP.GE.AND UP3, UPT, UR8, URZ, UPT ;  /* 0x000000ff0800728c */ /* 0x000fe2000bf66270 */
[----:B------:R-:W-:Y:S01]  /*5100*/  R2UR UR9, R3 ;  /* 0x00000000030972ca */ /* 0x000fe200000e0000 */
[----:B------:R-:W-:Y:S01]  /*5110*/  VOTEU.ALL UP2, P0 ;  /* 0x0000000000ff7886 */ /* 0x000fe20000040000 */
[----:B------:R-:W-:Y:S01]  /*5120*/  ISETP.NE.U32.AND P2, PT, RZ, UR4, PT ;  /* 0x00000004ff007c0c */ /* 0x000fe2000bf45070 */
[----:B------:R-:W-:Y:S03]  /*5130*/  USHF.L.U32 UR11, UR11, 0x6, URZ ;  /* 0x000000060b0b7899 */ /* 0x000fe600080006ff */
[----:B------:R-:W-:Y:S04]  /*5140*/  ISETP.NE.AND.EX P2, PT, RZ, UR5, PT, P2 ;  /* 0x00000005ff007c0c */ /* 0x000fe8000bf45320 */
[----:B------:R-:W-:Y:S02]  /*5150*/  @!UP3 UIADD3 UR14, UPT, UPT, -UR14, URZ, URZ ;  /* 0x000000ff0e0eb290 */ /* 0x000fe4000fffe1ff */
[----:B------:R-:W-:Y:S02]  /*5160*/  @!UP2 ULOP3.LUT UR14, URZ, UR7, URZ, 0x33, !UPT ;  /* 0x00000007ff0ea292 */ /* 0x000fe4000f8e33ff */
[----:B------:R-:W-:Y:S02]  /*5170*/  USHF.L.U32 UR19, UR19, 0x6, URZ ;  /* 0x0000000613137899 */ /* 0x000fe400080006ff */
[----:B------:R-:W-:Y:S02]  /*5180*/  UIMAD UR12, UR15, UR9, UR12 ;  /* 0x000000090f0c72a4 */ /* 0x000fe4000f8e020c */
[----:B------:R-:W-:Y:S05]  /*5190*/  IMAD R0, RZ, RZ, -UR14 ;  /* 0x8000000eff007e24 */ /* 0x000fea000f8e02ff */
[----:B------:R-:W-:Y:S11]  /*51a0*/  R2UR UR8, R0 ;  /* 0x00000000000872ca */ /* 0x000ff600000e0000 */
[----:B------:R-:W-:Y:S02]  /*51b0*/  @!UPT UIADD3 URZ, UPT, UPT, URZ, URZ, URZ ;  /* 0x000000fffffff290 */ /* 0x000fe4000fffe0ff */
[----:B------:R-:W-:Y:S01]  /*51c0*/  UIMAD UR13, UR6, UR8, UR13 ;  /* 0x00000008060d72a4 */ /* 0x000fe2000f8e020d */
[----:B------:R-:W-:Y:S11]  /*51d0*/  BRA.U !UP4, `(.L_x_73) ;  /* 0x000000010c347547 */ /* 0x000ff6000b800000 */
[----:B------:R-:W-:Y:S01]  /*51e0*/  UPLOP3.LUT UP0, UPT, UPT, UPT, UP1, 0x80, 0x8 ;  /* 0x000000000008789c */ /* 0x000fe20003f0f010 */
[----:B------:R-:W-:Y:S02]  /*51f0*/  HFMA2 R0, -RZ, RZ, 0, 5.9604644775390625e-08 ;  /* 0x00000001ff007431 */ /* 0x000fe400000001ff */
[----:B------:R-:W-:Y:S03]  /*5200*/  IMAD.MOV.U32 R67, RZ, RZ, 0x1 ;  /* 0x00000001ff437424 */ /* 0x000fe600078e00ff */
[----:B------:R-:W-:Y:S05]  /*5210*/  PLOP3.LUT P0, PT, PT, PT, UP0, 0x80, 0x8 ;  /* 0x000000000008781c */ /* 0x000fea0003f0f008 */
[----:B------:R-:W2:Y:S01]  /*5220*/  @UP0 LDCU.64 UR22, c[0x0][0x988] ;  /* 0x00013100ff1607ac */ /* 0x000ea20008000a00 */
[----:B------:R-:W-:Y:S07]  /*5230*/  @UP0 UIMAD UR8, UR47, UR4, URZ ;  /* 0x000000042f0802a4 */ /* 0x000fee000f8e02ff */
[----:B------:R-:W-:Y:S01]  /*5240*/  @!P0 PRMT R67, R0, 0x7610, R67 ;  /* 0x0000761000438816 */ /* 0x000fe20000000043 */
[----:B--2---:R-:W-:Y:S03]  /*5250*/  @UP0 UIMAD.WIDE UR22, UR8, 0x4, UR22 ;  /* 0x00000004081608a5 */ /* 0x004fe6000f8e0216 */
[----:B------:R-:W2:Y:S03]  /*5260*/  @!UP0 LDCU UR8, c[0x0][0x980] ;  /* 0x00013000ff0887ac */ /* 0x000ea60008000800 */
[----:B------:R-:W-:Y:S01]  /*5270*/  IMAD.U32 R10, RZ, RZ, UR22 ;  /* 0x00000016ff0a7e24 */ /* 0x000fe2000f8e00ff */
[----:B------:R-:W-:Y:S05]  /*5280*/  MOV R11, UR23 ;  /* 0x00000017000b7c02 */ /* 0x000fea0008000f00 */
[----:B------:R3:W5:Y:S02]  /*5290*/  @P0 LDG.E R35, desc[UR48][R10.64] ;  /* 0x000000300a230981 */ /* 0x000764000c1e1900 */
[----:B--23--:R-:W-:Y:S07]  /*52a0*/  @!P0 IMAD.U32 R35, RZ, RZ, UR8 ;  /* 0x00000008ff238e24 */ /* 0x00cfee000f8e00ff */
.L_x_73:
[----:B-----5:R-:W-:Y:S01]  /*52b0*/  @!P2 FSETP.EQ.AND P0, PT, R35, RZ, PT ;  /* 0x000000ff2300a20b */ /* 0x020fe20003f02000 */
[----:B------:R-:W-:Y:S01]  /*52c0*/  @!UPT UIADD3 URZ, UPT, UPT, URZ, URZ, URZ ;  /* 0x000000fffffff290 */ /* 0x000fe2000fffe0ff */
[----:B------:R-:W-:Y:S11]  /*52d0*/  @!P2 BRA `(.L_x_74) ;  /* 0x000000000014a947 */ /* 0x000ff60003800000 */
[----:B------:R-:W-:Y:S02]  /*52e0*/  LOP3.LUT P2, RZ, R67, 0xff, RZ, 0xc0, !PT ;  /* 0x000000ff43ff7812 */ /* 0x000fe4000784c0ff */
[----:B------:R-:W-:Y:S04]  /*52f0*/  PLOP3.LUT P0, PT, PT, PT, UP0, 0x80, 0x8 ;  /* 0x000000000008781c */ /* 0x000fe80003f0f008 */
[----:B------:R-:W-:Y:S07]  /*5300*/  PLOP3.LUT P0, PT, P0, PT, PT, 0x8, 0x80 ;  /* 0x000000000080781c */ /* 0x000fee000070e170 */
[----:B------:R-:W-:Y:S11]  /*5310*/  @P2 FSETP.EQ.AND P0, PT, R35, RZ, PT ;  /* 0x000000ff2300220b */ /* 0x000ff60003f02000 */
[----:B------:R-:W-:Y:S02]  /*5320*/  @!UPT UIADD3 URZ, UPT, UPT, URZ, URZ, URZ ;  /* 0x000000fffffff290 */ /* 0x000fe4000fffe0ff */
.L_x_74:
[----:B------:R-:W-:Y:S01]  /*5330*/  ULEA UR22, UR20, UR17, 0x3 ;  /* 0x0000001114167291 */ /* 0x000fe2000f8e18ff */
[----:B------:R-:W-:Y:S02]  /*5340*/  SHF.L.U32 R3, R38, 0x1f, RZ ;  /* 0x0000001f26037819 */ /* 0x000fe400000006ff */
[----:B------:R-:W-:Y:S04]  /*5350*/  ELECT P4, URZ, PT ;  /* 0x0000000000ff782f */ /* 0x000fe80003880000 */
[----:B------:R-:W-:Y:S02]  /*5360*/  PLOP3.LUT P4, PT, P0, P4, PT, 0xf2, 0x2f ;  /* 0x00000000002f781c */ /* 0x000fe40000789e72 */
[----:B------:R-:W2:Y:S11]  /*5370*/  SYNCS.PHASECHK.TRANS64.TRYWAIT P2, [UR22+0x78], R3 ;  /* 0x00007803ff0075a7 */ /* 0x000eb60008041116 */
[----:B----4-:R-:W-:Y:S05]  /*5380*/  @!P4 IADD3 R16, P0, PT, R36, 0x680, RZ ;  /* 0x000006802410c810 */ /* 0x010fea0007f1e0ff */
[----:B------:R-:W-:Y:S01]  /*5390*/  @!P4 IMAD.X R12, RZ, RZ, R37, P0 ;  /* 0x000000ffff0cc224 */ /* 0x000fe200000e0625 */
[----:B--2---:R-:W-:Y:S07]  /*53a0*/  @!P2 BRA `(.L_x_75) ;  /* 0x000000380078a947 */ /* 0x004fee0003800000 */
.L_x_147:
[----:B------:R-:W3:Y:S01]  /*53b0*/  LDC.64 R14, c[0x0][0xc10] ;  /* 0x00030400ff0e7b82 */ /* 0x000ee20000000a00 */
[----:B------:R-:W-:Y:S01]  /*53c0*/  @!P4 R2UR UR8, R12 ;  /* 0x000000000c08c2ca */ /* 0x000fe200000e0000 */
[----:B------:R-:W-:Y:S01]  /*53d0*/  VOTEU.ALL UP3, P4 ;  /* 0x0000000000ff7886 */ /* 0x000fe20002060000 */
[----:B------:R-:W-:Y:S01]  /*53e0*/  @!P4 R2UR UR10, R16 ;  /* 0x00000000100ac2ca */ /* 0x000fe200000e0000 */
[----:B------:R-:W-:Y:S01]  /*53f0*/  UIADD3 UR9, UPT, UPT, UR22, 0x60, URZ ;  /* 0x0000006016097890 */ /* 0x000fe2000fffe0ff */
[----:B------:R-:W-:Y:S03]  /*5400*/  @!P4 IMAD.MOV.U32 R16, RZ, RZ, 0x2000 ;  /* 0x00002000ff10c424 */ /* 0x000fe600078e00ff */
[----:B------:R-:W4:Y:S01]  /*5410*/  LDC.64 R10, c[0x0][0xc18] ;  /* 0x00030600ff0a7b82 */ /* 0x000f220000000a00 */
[----:B------:R-:W-:Y:S01]  /*5420*/  VOTEU.ALL UP2, P4 ;  /* 0x0000000000ff7886 */ /* 0x000fe20002040000 */
[----:B------:R-:W-:Y:S01]  /*5430*/  UMOV UR24, 0x0 ;  /* 0x0000000000187882 */ /* 0x000fe20000000000 */
[----:B------:R-:W-:Y:S01]  /*5440*/  UMOV UR25, 0x10000000 ;  /* 0x1000000000197882 */ /* 0x000fe20000000000 */
[----:B------:R-:W-:Y:S01]  /*5450*/  UIADD3 UR21, UPT, UPT, UR20, 0x1, URZ ;  /* 0x0000000114157890 */ /* 0x000fe2000fffe0ff */
[----:B------:R-:W-:Y:S03]  /*5460*/  @P3 SHF.R.U32.HI R28, RZ, 0x10, R29 ;  /* 0x00000010ff1c3819 */ /* 0x000fe6000001161d */
[----:B--2---:R-:W2:Y:S01]  /*5470*/  @!P1 LDC R0, c[0x0][0xc20] ;  /* 0x00030800ff009b82 */ /* 0x004ea20000000800 */
[----:B------:R-:W-:Y:S01]  /*5480*/  UPRMT UR23, UR46, 0x654, UR9 ;  /* 0x000006542e177896 */ /* 0x000fe20008000009 */
[----:B------:R-:W-:Y:S01]  /*5490*/  IMAD.U32 R41, RZ, RZ, UR8 ;  /* 0x00000008ff297e24 */ /* 0x000fe2000f8e00ff */
[----:B------:R-:W-:Y:S05]  /*54a0*/  @!UP3 ULEA UR8, UR20, UR17, 0xd ;  /* 0x000000111408b291 */ /* 0x000fea000f8e68ff */
[----:B------:R-:W5:Y:S01]  /*54b0*/  @!P1 LDC R3, c[0x0][0xc0c] ;  /* 0x00030300ff039b82 */ /* 0x000f620000000800 */
[----:B------:R-:W-:Y:S01]  /*54c0*/  IMAD.U32 R40, RZ, RZ, UR10 ;  /* 0x0000000aff287e24 */ /* 0x000fe2000f8e00ff */
[----:B------:R-:W-:Y:S01]  /*54d0*/  @!UP2 UMOV UR10, UR19 ;  /* 0x00000013000aac82 */ /* 0x000fe20008000000 */
[----:B------:R-:W-:Y:S01]  /*54e0*/  @!P4 R2UR UR27, R41 ;  /* 0x00000000291bc2ca */ /* 0x000fe200000e0000 */
[----:B------:R-:W-:Y:S01]  /*54f0*/  @!UP3 UIADD3 UR8, UPT, UPT, UR8, 0x400, URZ ;  /* 0x000004000808b890 */ /* 0x000fe2000fffe0ff */
[----:B------:R-:W-:Y:S01]  /*5500*/  @P3 R2UR UR47, R28 ;  /* 0x000000001c2f32ca */ /* 0x000fe200000e0000 */
[----:B------:R-:W-:Y:S01]  /*5510*/  UISETP.NE.AND UP5, UPT, UR21, 0x3, UPT ;  /* 0x000000031500788c */ /* 0x000fe2000bfa5270 */
[----:B------:R-:W-:Y:S03]  /*5520*/  @!P4 R2UR UR26, R40 ;  /* 0x00000000281ac2ca */ /* 0x000fe600000e0000 */
[----:B------:R-:W-:Y:S02]  /*5530*/  USEL UR28, URZ, 0x1, UP5 ;  /* 0x00000001ff1c7887 */ /* 0x000fe4000a800000 */
[----:B------:R-:W-:Y:S04]  /*5540*/  USEL UR21, UR21, URZ, UP5 ;  /* 0x000000ff15157287 */ /* 0x000fe8000a800000 */
[----:B------:R-:W-:Y:S01]  /*5550*/  ULEA UR20, UR21, UR17, 0x3 ;  /* 0x0000001115147291 */ /* 0x000fe2000f8e18ff */
[----:B------:R-:W-:Y:S03]  /*5560*/  LOP3.LUT R38, R38, UR28, RZ, 0x3c, !PT ;  /* 0x0000001c26267c12 */ /* 0x000fe6000f8e3cff */
[----:B------:R1:W-:Y:S01]  /*5570*/  @!UP2 UTMALDG.5D [UR8], [UR26], desc[UR24] ;  /* 0x000018081a00a5b4 */ /* 0x0003e20008021000 */
[----:B------:R1:W-:Y:S01]  /*5580*/  @!P4 SYNCS.ARRIVE.TRANS64.RED.A0TR RZ, [UR22+0x60], R16 ;  /* 0x00006010ffffc9a7 */ /* 0x0003e20008300416 */
[----:B------:R-:W-:Y:S02]  /*5590*/  SHF.L.U32 R12, R38, 0x1f, RZ ;  /* 0x0000001f260c7819 */ /* 0x000fe400000006ff */
[----:B----4-:R-:W-:Y:S01]  /*55a0*/  @!P1 ISETP.NE.AND P0, PT, R10, 0x1, PT ;  /* 0x000000010a00980c */ /* 0x010fe20003f05270 */
[----:B---3--:R-:W-:Y:S01]  /*55b0*/  @!P1 IMAD.HI.U32 R14, R13, R14, RZ ;  /* 0x0000000e0d0e9227 */ /* 0x008fe200078e00ff */
[----:B-----5:R-:W-:Y:S03]  /*55c0*/  @!P1 ISETP.NE.AND P2, PT, R3, 0x1, PT ;  /* 0x000000010300980c */ /* 0x020fe60003f45270 */
[C---:B------:R-:W-:Y:S01]  /*55d0*/  @!P1 IMAD.HI.U32 R11, R8.reuse, R11, RZ ;  /* 0x0000000b080b9227 */ /* 0x040fe200078e00ff */
[----:B------:R-:W-:Y:S04]  /*55e0*/  @!P1 SHF.R.U32.HI R14, RZ, R15, R14 ;  /* 0x0000000fff0e9219 */ /* 0x000fe8000001160e */
[----:B--2---:R-:W-:Y:S02]  /*55f0*/  @!P1 SHF.R.U32.HI R9, RZ, R0, R11 ;  /* 0x00000000ff099219 */ /* 0x004fe4000001160b */
[----:B------:R-:W-:Y:S01]  /*5600*/  @!P1 SEL R14, R13, R14, !P2 ;  /* 0x0000000e0d0e9207 */ /* 0x000fe20005000000 */
[----:B------:R-:W-:Y:S01]  /*5610*/  SYNCS.ARRIVE.TRANS64.RED.A1T0 RZ, [UR23], RZ ;  /* 0x000000ffffff79a7 */ /* 0x000fe20008100417 */
[----:B------:R-:W-:Y:S05]  /*5620*/  @!P1 SEL R9, R8, R9, !P0 ;  /* 0x0000000908099207 */ /* 0x000fea0004000000 */
[----:B------:R-:W-:Y:S01]  /*5630*/  @!P1 IMAD.IADD R0, R9, 0x1, -R14 ;  /* 0x0000000109009824 */ /* 0x000fe200078e0a0e */
[----:B------:R-:W2:Y:S01]  /*5640*/  SYNCS.PHASECHK.TRANS64.TRYWAIT P5, [UR20+0x78], R12 ;  /* 0x0000780cff0075a7 */ /* 0x000ea200080a1114 */
[----:B------:R-:W-:Y:S02]  /*5650*/  @!P1 IMAD.IADD R9, R14, 0x1, -R9 ;  /* 0x000000010e099824 */ /* 0x000fe400078e0a09 */
[----:B------:R-:W-:Y:S02]  /*5660*/  @!P1 IMAD R13, R0, R3, R13 ;  /* 0x00000003000d9224 */ /* 0x000fe400078e020d */
[----:B------:R-:W-:Y:S01]  /*5670*/  @!P1 IMAD R8, R9, R10, R8 ;  /* 0x0000000a09089224 */ /* 0x000fe200078e0208 */
[----:B-12---:R-:W-:Y:S06]  /*5680*/  @!P5 BRA `(.L_x_76) ;  /* 0x0000003400d8d947 */ /* 0x006fec0003800000 */
.L_x_149:
[----:B-1----:R-:W-:Y:S01]  /*5690*/  @!P4 IADD3 R3, P0, PT, R36, 0x680, RZ ;  /* 0x000006802403c810 */ /* 0x002fe20007f1e0ff */
[----:B------:R-:W-:Y:S01]  /*56a0*/  VOTEU.ALL UP3, P4 ;  /* 0x0000000000ff7886 */ /* 0x000fe20002060000 */
[----:B------:R-:W-:Y:S01]  /*56b0*/  VOTEU.ALL UP2, P4 ;  /* 0x0000000000ff7886 */ /* 0x000fe20002040000 */
[----:B------:R-:W-:Y:S01]  /*56c0*/  UMOV UR24, 0x0 ;  /* 0x0000000000187882 */ /* 0x000fe20000000000 */
[----:B------:R-:W-:Y:S01]  /*56d0*/  @!P4 R2UR UR9, R3 ;  /* 0x000000000309c2ca */ /* 0x000fe200000e0000 */
[----:B------:R-:W-:Y:S01]  /*56e0*/  @!P4 IMAD.X R0, RZ, RZ, R37, P0 ;  /* 0x000000ffff00c224 */ /* 0x000fe200000e0625 */
[----:B------:R-:W-:Y:S01]  /*56f0*/  @!UP3 UIADD3 UR10, UPT, UPT, UR19, 0x20, URZ ;  /* 0x00000020130ab890 */ /* 0x000fe2000fffe0ff */
[----:B------:R-:W-:Y:S01]  /*5700*/  LOP3.LUT R27, R27, 0x1, RZ, 0x3c, !PT ;  /* 0x000000011b1b7812 */ /* 0x000fe200078e3cff */
[----:B------:R-:W-:Y:S01]  /*5710*/  UMOV UR25, 0x10000000 ;  /* 0x1000000000197882 */ /* 0x000fe20000000000 */
[----:B------:R-:W-:Y:S01]  /*5720*/  IMAD.IADD R16, R8, 0x1, R66 ;  /* 0x0000000108107824 */ /* 0x000fe200078e0242 */
[----:B------:R-:W-:Y:S01]  /*5730*/  @!P4 R2UR UR8, R0 ;  /* 0x000000000008c2ca */ /* 0x000fe200000e0000 */
[----:B------:R-:W-:Y:S06]  /*5740*/  IMAD.IADD R19, R13, 0x1, R68 ;  /* 0x000000010d137824 */ /* 0x000fec00078e0244 */
[----:B------:R-:W-:Y:S01]  /*5750*/  IMAD.U32 R10, RZ, RZ, UR9 ;  /* 0x00000009ff0a7e24 */ /* 0x000fe2000f8e00ff */
[----:B------:R-:W-:Y:S04]  /*5760*/  UIADD3 UR9, UPT, UPT, UR20, 0x60, URZ ;  /* 0x0000006014097890 */ /* 0x000fe8000fffe0ff */
[----:B------:R-:W-:Y:S01]  /*5770*/  @!P4 R2UR UR22, R10 ;  /* 0x000000000a16c2ca */ /* 0x000fe200000e0000 */
[----:B------:R-:W-:Y:S01]  /*5780*/  IMAD.U32 R11, RZ, RZ, UR8 ;  /* 0x00000008ff0b7e24 */ /* 0x000fe2000f8e00ff */
[----:B------:R-:W-:Y:S02]  /*5790*/  @!UP3 ULEA UR8, UR21, UR17, 0xd ;  /* 0x000000111508b291 */ /* 0x000fe4000f8e68ff */
[----:B------:R-:W-:Y:S02]  /*57a0*/  UPRMT UR19, UR46, 0x654, UR9 ;  /* 0x000006542e137896 */ /* 0x000fe40008000009 */
[----:B------:R-:W-:Y:S01]  /*57b0*/  @!P4 R2UR UR23, R11 ;  /* 0x000000000b17c2ca */ /* 0x000fe200000e0000 */
[----:B------:R-:W-:Y:S11]  /*57c0*/  @!UP3 UIADD3 UR8, UPT, UPT, UR8, 0x400, URZ ;  /* 0x000004000808b890 */ /* 0x000ff6000fffe0ff */
[----:B------:R-:W-:Y:S01]  /*57d0*/  @!UPT UIADD3 URZ, UPT, UPT, URZ, URZ, URZ ;  /* 0x000000fffffff290 */ /* 0x000fe2000fffe0ff */
[----:B------:R2:W-:Y:S01]  /*57e0*/  @!UP2 UTMALDG.5D [UR8], [UR22], desc[UR24] ;  /* 0x000018081600a5b4 */ /* 0x0005e20008021000 */
[----:B------:R2:W-:Y:S01]  /*57f0*/  @!P4 SYNCS.ARRIVE.TRANS64.RED.A0TR RZ, [UR20+0x60], R25 ;  /* 0x00006019ffffc9a7 */ /* 0x0005e20008300414 */
[----:B------:R-:W-:Y:S04]  /*5800*/  UIADD3 UR20, UPT, UPT, UR21, 0x1, URZ ;  /* 0x0000000115147890 */ /* 0x000fe8000fffe0ff */
[----:B------:R-:W-:Y:S04]  /*5810*/  UISETP.NE.AND UP2, UPT, UR20, 0x3, UPT ;  /* 0x000000031400788c */ /* 0x000fe8000bf45270 */
[----:B------:R-:W-:Y:S01]  /*5820*/  USEL UR20, UR20, URZ, UP2 ;  /* 0x000000ff14147287 */ /* 0x000fe20009000000 */
[----:B------:R-:W-:Y:S01]  /*5830*/  SYNCS.ARRIVE.TRANS64.RED.A1T0 RZ, [UR19], RZ ;  /* 0x000000ffffff79a7 */ /* 0x000fe20008100413 */
[----:B------:R-:W-:Y:S02]  /*5840*/  USEL UR19, URZ, 0x1, UP2 ;  /* 0x00000001ff137887 */ /* 0x000fe40009000000 */
[----:B------:R-:W-:Y:S04]  /*5850*/  UPLOP3.LUT UP2, UPT, UPT, UPT, UPT, 0x80, 0x8 ;  /* 0x000000000008789c */ /* 0x000fe80003f4f070 */
[----:B------:R-:W-:Y:S01]  /*5860*/  LOP3.LUT R38, R38, UR19, RZ, 0x3c, !PT ;  /* 0x0000001326267c12 */ /* 0x000fe2000f8e3cff */
[----:B------:R-:W-:Y:S06]  /*5870*/  @P3 BRA `(.L_x_77) ;  /* 0xffffffec00e83947 */ /* 0x000fec000383ffff */
[----:B------:R-:W-:Y:S01]  /*5880*/  UIADD3 UR17, UPT, UPT, UR17, 0x78, URZ ;  /* 0x0000007811117890 */ /* 0x000fe2000fffe0ff */
[----:B------:R-:W-:-:S03]  /*5890*/  SHF.L.U32 R3, R38, 0x1f, RZ ;  /* 0x0000001f26037819 */ /* 0x000fc600000006ff */
[----:B------:R-:W-:-:S09]  /*58a0*/  ULEA UR4, UR20, UR17, 0x3 ;  /* 0x0000001114047291 */ /* 0x000fd2000f8e18ff */
[----:B------:R-:W1:Y:S02]  /*58b0*/  SYNCS.PHASECHK.TRANS64.TRYWAIT P0, [UR4], R3 ;  /* 0x00000003ff0075a7 */ /* 0x000e640008001104 */
[----:B-1----:R-:W-:Y:S05]  /*58c0*/  @!P0 BRA `(.L_x_78) ;  /* 0x0000003400608947 */ /* 0x002fea0003800000 */
.L_x_151:
        /* <DEDUP_REMOVED lines=9> */
.L_x_153:
        /* <DEDUP_REMOVED lines=8> */
.L_x_80:
[----:B-1----:R1:W3:Y:S02]  /*59e0*/  SYNCS.PHASECHK.TRANS64.TRYWAIT P0, [R0+URZ], R3 ;  /* 0x00000003000075a7 */ /* 0x0022e400080011ff */
[----:B---3--:R-:W-:Y:S05]  /*59f0*/  @!P0 NANOSLEEP.SYNCS 0x989680 ;  /* 0x009896800000895d */ /* 0x008fea0003900000 */
[----:B------:R-:W3:Y:S02]  /*5a00*/  @!P0 SYNCS.PHASECHK.TRANS64 P0, [R0+URZ], R3 ;  /* 0x00000003000085a7 */ /* 0x000ee400080010ff */
[----:B--23--:R-:W-:Y:S05]  /*5a10*/  @P0 EXIT ;  /* 0x000000000000094d */ /* 0x00cfea0003800000 */
[----:B------:R-:W-:Y:S05]  /*5a20*/  BRA `(.L_x_80) ;  /* 0xfffffffc00ec7947 */ /* 0x000fea000383ffff */
.L_x_68:
[----:B------:R-:W-:-:S06]  /*5a30*/  UISETP.GE.AND UP1, UPT, UR4, 0x4, UPT ;  /* 0x000000040400788c */ /* 0x000fcc000bf26270 */
[----:B------:R-:W-:-:S13]  /*5a40*/  PLOP3.LUT P0, PT, PT, PT, UP1, 0x80, 0x8 ;  /* 0x000000000008781c */ /* 0x000fda0003f0f018 */
[----:B-1----:R-:W-:Y:S05]  /*5a50*/  @!P0 EXIT ;  /* 0x000000000000894d */ /* 0x002fea0003800000 */
[----:B------:R-:W-:Y:S01]  /*5a60*/  BAR.SYNC.DEFER_BLOCKING 0x6, 0xa0 ;  /* 0x0182800000007b1d */ /* 0x000fe20000010000 */
[C---:B------:R-:W-:Y:S01]  /*5a70*/  IMAD.SHL.U32 R0, R77.reuse, 0x20, RZ ;  /* 0x000000204d007824 */ /* 0x040fe200078e00ff */
[----:B------:R-:W-:Y:S01]  /*5a80*/  SHF.R.U32.HI R7, RZ, 0x2, R77 ;  /* 0x00000002ff077819 */ /* 0x000fe2000001164d */
[C---:B------:R-:W-:Y:S01]  /*5a90*/  IMAD.SHL.U32 R76, R77.reuse, 0x4, RZ ;  /* 0x000000044d4c7824 */ /* 0x040fe200078e00ff */
[----:B------:R-:W-:Y:S01]  /*5aa0*/  SHF.R.S32.HI R2, RZ, 0x1f, R79 ;  /* 0x0000001fff027819 */ /* 0x000fe2000001144f */
[C---:B------:R-:W-:Y:S01]  /*5ab0*/  IMAD.SHL.U32 R3, R77.reuse, 0x10, RZ ;  /* 0x000000104d037824 */ /* 0x040fe200078e00ff */
[----:B------:R-:W-:Y:S01]  /*5ac0*/  UMOV UR51, 0x400 ;  /* 0x0000040000337882 */ /* 0x000fe20000000000 */
[C---:B------:R-:W-:Y:S01]  /*5ad0*/  LOP3.LUT R5, R0.reuse, 0xe0, RZ, 0xc0, !PT ;  /* 0x000000e000057812 */ /* 0x040fe200078ec0ff */
[----:B------:R-:W-:Y:S01]  /*5ae0*/  ULEA UR51, UR46, UR51, 0x18 ;  /* 0x000000332e337291 */ /* 0x000fe2000f8ec0ff */
[----:B------:R-:W1:Y:S01]  /*5af0*/  LDC R73, c[0x0][0x370] ;  /* 0x0000dc00ff497b82 */ /* 0x000e620000000800 */
[----:B------:R-:W-:Y:S01]  /*5b00*/  LOP3.LUT R0, R0, 0x100, RZ, 0xc0, !PT ;  /* 0x0000010000007812 */ /* 0x000fe200078ec0ff */
[----:B------:R-:W-:Y:S01]  /*5b10*/  IMAD.U32 R32, R77, 0x10000, RZ ;  /* 0x000100004d207824 */ /* 0x000fe200078e00ff */
[----:B------:R-:W-:Y:S01]  /*5b20*/  LOP3.LUT R76, R5, 0x1c, R76, 0xf8, !PT ;  /* 0x0000001c054c7812 */ /* 0x000fe200078ef84c */
[----:B------:R-:W-:Y:S01]  /*5b30*/  IMAD.MOV.U32 R81, RZ, RZ, 0x8 ;  /* 0x00000008ff517424 */ /* 0x000fe200078e00ff */
[----:B------:R-:W-:Y:S01]  /*5b40*/  R2P PR, R77, 0x6 ;  /* 0x000000064d007804 */ /* 0x000fe20000000000 */
[----:B------:R-:W-:Y:S01]  /*5b50*/  IMAD.MOV.U32 R80, RZ, RZ, 0x10 ;  /* 0x00000010ff507424 */ /* 0x000fe200078e00ff */
[----:B------:R-:W-:Y:S01]  /*5b60*/  LEA.HI R79, R2, R79, RZ, 0x6 ;  /* 0x0000004f024f7211 */ /* 0x000fe200078f30ff */
[----:B------:R-:W2:Y:S01]  /*5b70*/  LDC R28, c[0x0][0xc0c] ;  /* 0x00030300ff1c7b82 */ /* 0x000ea20000000800 */
[----:B------:R-:W-:Y:S01]  /*5b80*/  LOP3.LUT R3, R0, 0x600, R3, 0xf8, !PT ;  /* 0x0000060000037812 */ /* 0x000fe200078ef803 */
[----:B------:R-:W-:Y:S01]  /*5b90*/  IMAD.MOV.U32 R30, RZ, RZ, RZ ;  /* 0x000000ffff1e7224 */ /* 0x000fe200078e00ff */
[----:B------:R-:W-:-:S02]  /*5ba0*/  LOP3.LUT R76, R76, 0x4, R7, 0x78, !PT ;  /* 0x000000044c4c7812 */ /* 0x000fc400078e7807 */
[----:B------:R-:W-:Y:S02]  /*5bb0*/  CS2R R74, SRZ ;  /* 0x00000000004a7805 */ /* 0x000fe4000001ff00 */
[----:B------:R-:W-:Y:S01]  /*5bc0*/  LOP3.LUT R77, R77, 0x60, RZ, 0xc0, !PT ;  /* 0x000000604d4d7812 */ /* 0x000fe200078ec0ff */
[----:B------:R-:W3:Y:S01]  /*5bd0*/  LDCU.64 UR60, c[0x0][0x348] ;  /* 0x00006900ff3c77ac */ /* 0x000ee20008000a00 */
[----:B------:R-:W4:Y:S01]  /*5be0*/  LDS R4, [UR51+0xf0] ;  /* 0x0000f033ff047984 */ /* 0x000f220008000800 */
[----:B------:R-:W1:Y:S01]  /*5bf0*/  LDC R71, c[0x0][0xc20] ;  /* 0x00030800ff477b82 */ /* 0x000e620000000800 */
[----:B------:R-:W-:Y:S01]  /*5c00*/  LOP3.LUT R76, R3, R76, RZ, 0xfc, !PT ;  /* 0x0000004c034c7212 */ /* 0x000fe200078efcff */
[----:B------:R-:W-:Y:S01]  /*5c10*/  UMOV UR56, 0x1 ;  /* 0x0000000100387882 */ /* 0x000fe20000000000 */
[----:B------:R-:W-:Y:S01]  /*5c20*/  LOP3.LUT R32, R32, 0x600000, RZ, 0xc0, !PT ;  /* 0x0060000020207812 */ /* 0x000fe200078ec0ff */
[----:B------:R-:W1:Y:S01]  /*5c30*/  LDCU.64 UR36, c[0x0][0x988] ;  /* 0x00013100ff2477ac */ /* 0x000e620008000a00 */
[----:B------:R-:W-:-:S02]  /*5c40*/  SEL R81, R81, 0xfffffff8, !P1 ;  /* 0xfffffff851517807 */ /* 0x000fc40004800000 */
[----:B------:R-:W-:Y:S01]  /*5c50*/  SEL R80, R80, 0xfffffff0, !P2 ;  /* 0xfffffff050507807 */ /* 0x000fe20005000000 */
[----:B------:R-:W1:Y:S01]  /*5c60*/  LDC R27, c[0x0][0xc30] ;  /* 0x00030c00ff1b7b82 */ /* 0x000e620000000800 */
[----:B------:R-:W-:Y:S01]  /*5c70*/  SHF.R.S32.HI R79, RZ, 0x6, R79 ;  /* 0x00000006ff4f7819 */ /* 0x000fe2000001144f */
[----:B------:R-:W1:Y:S01]  /*5c80*/  LDCU.64 UR38, c[0x0][0x990] ;  /* 0x00013200ff2677ac */ /* 0x000e620008000a00 */
[----:B------:R-:W-:Y:S01]  /*5c90*/  UMOV UR58, URZ ;  /* 0x000000ff003a7c82 */ /* 0x000fe20008000000 */
[----:B------:R-:W-:-:S04]  /*5ca0*/  UIADD3 UR57, UPT, UPT, UR51, 0x400, URZ ;  /* 0x0000040033397890 */ /* 0x000fc8000fffe0ff */
[----:B------:R-:W1:Y:S01]  /*5cb0*/  LDC R70, c[0x0][0x388] ;  /* 0x0000e200ff467b82 */ /* 0x000e620000000800 */
[----:B------:R-:W-:Y:S01]  /*5cc0*/  UMOV UR55, URZ ;  /* 0x000000ff00377c82 */ /* 0x000fe20008000000 */
[----:B------:R-:W-:-:S06]  /*5cd0*/  UMOV UR54, URZ ;  /* 0x000000ff00367c82 */ /* 0x000fcc0008000000 */
[----:B------:R-:W1:Y:S08]  /*5ce0*/  LDC R69, c[0x0][0x38c] ;  /* 0x0000e300ff457b82 */ /* 0x000e700000000800 */
[----:B------:R-:W1:Y:S01]  /*5cf0*/  LDC.64 R64, c[0x0][0xc10] ;  /* 0x00030400ff407b82 */ /* 0x000e620000000a00 */
[C---:B----4-:R-:W-:Y:S01]  /*5d00*/  VIADD R5, R4.reuse, 0x40 ;  /* 0x0000004004057836 */ /* 0x050fe20000000000 */
[----:B------:R-:W-:-:S06]  /*5d10*/  LOP3.LUT R4, R4, 0xffff, RZ, 0xc0, !PT ;  /* 0x0000ffff04047812 */ /* 0x000fcc00078ec0ff */
[----:B------:R-:W4:Y:S01]  /*5d20*/  LDC.64 R24, c[0x0][0xc18] ;  /* 0x00030600ff187b82 */ /* 0x000f220000000a00 */
[----:B------:R-:W-:-:S05]  /*5d30*/  LOP3.LUT R5, R5, 0xffff, RZ, 0xc0, !PT ;  /* 0x0000ffff05057812 */ /* 0x000fca00078ec0ff */
[----:B------:R1:W-:Y:S02]  /*5d40*/  STL.64 [R1], R4 ;  /* 0x0000000401007387 */ /* 0x0003e40000100a00 */
[----:B------:R-:W1:Y:S08]  /*5d50*/  LDC.64 R22, c[0x0][0xc28] ;  /* 0x00030a00ff167b82 */ /* 0x000e700000000a00 */
[----:B------:R-:W1:Y:S08]  /*5d60*/  LDC.64 R62, c[0x0][0x9b0] ;  /* 0x00026c00ff3e7b82 */ /* 0x000e700000000a00 */
[----:B------:R-:W1:Y:S08]  /*5d70*/  LDC.64 R60, c[0x0][0x9a8] ;  /* 0x00026a00ff3c7b82 */ /* 0x000e700000000a00 */
[----:B--23--:R-:W1:Y:S02]  /*5d80*/  LDC R72, c[0x0][0x374] ;  /* 0x0000dd00ff487b82 */ /* 0x00ce640000000800 */
.L_x_111:
[----:B------:R-:W-:Y:S04]  /*5d90*/  SHF.L.U32 R3, R74, 0x1f, RZ ;  /* 0x0000001f4a037819 */ /* 0x000fe800000006ff */
[----:B------:R-:W2:Y:S02]  /*5da0*/  SYNCS.PHASECHK.TRANS64.TRYWAIT P0, [UR51+0xa0], R3 ;  /* 0x0000a003ff0075a7 */ /* 0x000ea40008001133 */
[----:B--2---:R-:W-:Y:S05]  /*5db0*/  @!P0 BRA `(.L_x_81) ;  /* 0x0000003000548947 */ /* 0x004fea0003800000 */
.L_x_155:
[----:B------:R-:W3:Y:S01]  /*5dc0*/  LDS.128 R12, [UR51+0xe0] ;  /* 0x0000e033ff0c7984 */ /* 0x000ee20008000c00 */
[----:B------:R-:W-:Y:S01]  /*5dd0*/  UIADD3 UR4, UPT, UPT, UR51, 0xa8, URZ ;  /* 0x000000a833047890 */ /* 0x000fe2000fffe0ff */
[----:B--2---:R-:W-:Y:S01]  /*5de0*/  IMAD R0, R30, 0x4, R1 ;  /* 0x000000041e007824 */ /* 0x004fe200078e0201 */
[-C--:B------:R-:W-:Y:S02]  /*5df0*/  IABS R8, R79.reuse ;  /* 0x0000004f00087213 */ /* 0x080fe40000000000 */
[----:B------:R-:W-:Y:S01]  /*5e00*/  UPRMT UR4, URZ, 0x654, UR4 ;  /* 0x00000654ff047896 */ /* 0x000fe20008000004 */
[----:B-1----:R-:W-:Y:S01]  /*5e10*/  IABS R4, R70 ;  /* 0x0000004600047213 */ /* 0x002fe20000000000 */
[----:B------:R-:W1:Y:S01]  /*5e20*/  I2F.RP R5, R8 ;  /* 0x0000000800057306 */ /* 0x000e620000209400 */
[----:B------:R-:W-:Y:S01]  /*5e30*/  @!PT LDS RZ, [RZ] ;  /* 0x00000000fffff984 */ /* 0x000fe20000000800 */
[----:B------:R-:W-:Y:S01]  /*5e40*/  @!PT LDS RZ, [RZ] ;  /* 0x00000000fffff984 */ /* 0x000fe20000000800 */
[----:B------:R-:W-:Y:S01]  /*5e50*/  @!PT LDS RZ, [RZ] ;  /* 0x00000000fffff984 */ /* 0x000fe20000000800 */
[----:B------:R-:W-:Y:S01]  /*5e60*/  @!PT LDS RZ, [RZ] ;  /* 0x00000000fffff984 */ /* 0x000fe20000000800 */
[----:B------:R2:W-:Y:S06]  /*5e70*/  MEMBAR.ALL.CTA ;  /* 0x0000000000007992 */ /* 0x0005ec0000008000 */
[----:B--2---:R-:W2:Y:S02]  /*5e80*/  FENCE.VIEW.ASYNC.S ;  /* 0x00000000000073c6 */ /* 0x004ea40000000000 */
[----:B--2---:R-:W-:Y:S06]  /*5e90*/  SYNCS.ARRIVE.TRANS64.RED.A1T0 RZ, [UR4], RZ ;  /* 0x000000ffffff79a7 */ /* 0x004fec0008100404 */
[----:B------:R2:W5:Y:S01]  /*5ea0*/  LDL R17, [R0] ;  /* 0x0000000000117983 */ /* 0x0005620000100800 */
[----:B---3--:R-:W-:Y:S01]  /*5eb0*/  LOP3.LUT P5, RZ, R14, 0x1, RZ, 0xc0, !PT ;  /* 0x000000010eff7812 */ /* 0x008fe200078ac0ff */
[----:B-1----:R-:W1:Y:S03]  /*5ec0*/  MUFU.RCP R2, R5 ;  /* 0x0000000500027308 */ /* 0x002e660000001000 */
[----:B------:R-:W-:Y:S07]  /*5ed0*/  P2R R82, PR, RZ, 0x20 ;  /* 0x00000020ff527803 */ /* 0x000fee0000000000 */
[----:B------:R-:W3:Y:S02]  /*5ee0*/  I2F.RP R5, R4 ;  /* 0x0000000400057306 */ /* 0x000ee40000209400 */
[----:B------:R-:W-:Y:S02]  /*5ef0*/  @P5 MOV R31, R12 ;  /* 0x0000000c001f5202 */ /* 0x000fe40000000f00 */
[----:B------:R-:W-:Y:S01]  /*5f00*/  @P5 LOP3.LUT R29, R13, 0xffff, RZ, 0xc0, !PT ;  /* 0x0000ffff0d1d5812 */ /* 0x000fe200078ec0ff */
[----:B-1----:R-:W-:Y:S01]  /*5f10*/  VIADD R10, R2, 0xffffffe ;  /* 0x0ffffffe020a7836 */ /* 0x002fe20000000000 */
[----:B------:R-:W-:Y:S04]  /*5f20*/  IABS R2, R79 ;  /* 0x0000004f00027213 */ /* 0x000fe80000000000 */
[----:B------:R-:W1:Y:S01]  /*5f30*/  F2I.FTZ.U32.TRUNC.NTZ R11, R10 ;  /* 0x0000000a000b7305 */ /* 0x000e62000021f000 */
[----:B------:R-:W-:Y:S09]  /*5f40*/  IADD3 R2, PT, PT, RZ, -R2, RZ ;  /* 0x80000002ff027210 */ /* 0x000ff20007ffe0ff */
[----:B---3--:R-:W3:Y:S01]  /*5f50*/  MUFU.RCP R5, R5 ;  /* 0x0000000500057308 */ /* 0x008ee20000001000 */
[--C-:B-1----:R-:W-:Y:S02]  /*5f60*/  IMAD.MOV R3, RZ, RZ, -R11.reuse ;  /* 0x000000ffff037224 */ /* 0x102fe400078e0a0b */
[----:B------:R-:W-:Y:S02]  /*5f70*/  IMAD.MOV.U32 R10, RZ, RZ, RZ ;  /* 0x000000ffff0a7224 */ /* 0x000fe400078e00ff */
[----:B------:R-:W-:Y:S01]  /*5f80*/  IMAD R6, R3, R8, RZ ;  /* 0x0000000803067224 */ /* 0x000fe200078e02ff */
[----:B------:R-:W-:Y:S03]  /*5f90*/  IABS R3, R16 ;  /* 0x0000001000037213 */ /* 0x000fe60000000000 */
[----:B------:R-:W-:Y:S04]  /*5fa0*/  IMAD.HI.U32 R6, R11, R6, R10 ;  /* 0x000000060b067227 */ /* 0x000fe800078e000a */
[----:B---3--:R-:W-:Y:S02]  /*5fb0*/  VIADD R9, R5, 0xffffffe ;  /* 0x0ffffffe05097836 */ /* 0x008fe40000000000 */
[----:B------:R-:W-:Y:S04]  /*5fc0*/  IMAD.HI.U32 R11, R6, R3, RZ ;  /* 0x00000003060b7227 */ /* 0x000fe800078e00ff */
[----:B------:R-:W-:Y:S01]  /*5fd0*/  IMAD R3, R11, R2, R3 ;  /* 0x000000020b037224 */ /* 0x000fe200078e0203 */
[----:B------:R-:W1:Y:S01]  /*5fe0*/  F2I.FTZ.U32.TRUNC.NTZ R9, R9 ;  /* 0x0000000900097305 */ /* 0x000e62000021f000 */
[----:B------:R-:W-:Y:S03]  /*5ff0*/  LOP3.LUT R2, R16, R79, RZ, 0x3c, !PT ;  /* 0x0000004f10027212 */ /* 0x000fe600078e3cff */
[----:B------:R-:W-:Y:S02]  /*6000*/  ISETP.GT.U32.AND P0, PT, R8, R3, PT ;  /* 0x000000030800720c */ /* 0x000fe40003f04070 */
[----:B------:R-:W-:Y:S01]  /*6010*/  ISETP.GE.AND P1, PT, R2, RZ, PT ;  /* 0x000000ff0200720c */ /* 0x000fe20003f26270 */
[--C-:B-1----:R-:W-:Y:S10]  /*6020*/  IMAD.MOV R2, RZ, RZ, -R9.reuse ;  /* 0x000000ffff027224 */ /* 0x102ff400078e0a09 */
[----:B------:R-:W-:Y:S02]  /*6030*/  @!P0 IMAD.IADD R3, R3, 0x1, -R8 ;  /* 0x0000000103038824 */ /* 0x000fe400078e0a08 */
[----:B------:R-:W-:Y:S01]  /*6040*/  @!P0 VIADD R11, R11, 0x1 ;  /* 0x000000010b0b8836 */ /* 0x000fe20000000000 */
[----:B------:R-:W-:Y:S01]  /*6050*/  ISETP.NE.AND P0, PT, R79, RZ, PT ;  /* 0x000000ff4f00720c */ /* 0x000fe20003f05270 */
[----:B------:R-:W-:Y:S01]  /*6060*/  IMAD R5, R2, R4, RZ ;  /* 0x0000000402057224 */ /* 0x000fe200078e02ff */
[----:B------:R-:W-:Y:S01]  /*6070*/  ISETP.GE.U32.AND P2, PT, R3, R8, PT ;  /* 0x000000080300720c */ /* 0x000fe20003f46070 */
[----:B------:R-:W-:Y:S01]  /*6080*/  IMAD.MOV.U32 R8, RZ, RZ, RZ ;  /* 0x000000ffff087224 */ /* 0x000fe200078e00ff */
[----:B------:R-:W-:Y:S03]  /*6090*/  IABS R2, R69 ;  /* 0x0000004500027213 */ /* 0x000fe60000000000 */
[----:B------:R-:W-:Y:S01]  /*60a0*/  IMAD.HI.U32 R5, R9, R5, R8 ;  /* 0x0000000509057227 */ /* 0x000fe200078e0008 */
[----:B------:R-:W1:Y:S07]  /*60b0*/  I2F.RP R3, R2 ;  /* 0x0000000200037306 */ /* 0x000e6e0000209400 */
[----:B------:R-:W-:Y:S05]  /*60c0*/  @P2 IADD3 R11, PT, PT, R11, 0x1, RZ ;  /* 0x000000010b0b2810 */ /* 0x000fea0007ffe0ff */
[----:B------:R-:W-:Y:S01]  /*60d0*/  @!P1 IMAD.MOV R11, RZ, RZ, -R11 ;  /* 0x000000ffff0b9224 */ /* 0x000fe200078e0a0b */
[----:B------:R-:W-:Y:S01]  /*60e0*/  @!P0 LOP3.LUT R11, RZ, R79, RZ, 0x33, !PT ;  /* 0x0000004fff0b8212 */ /* 0x000fe200078e33ff */
[----:B-1----:R-:W1:Y:S03]  /*60f0*/  MUFU.RCP R3, R3 ;  /* 0x0000000300037308 */ /* 0x002e660000001000 */
[----:B------:R-:W-:Y:S05]  /*6100*/  IABS R6, R11 ;  /* 0x0000000b00067213 */ /* 0x000fea0000000000 */
[----:B------:R-:W-:Y:S05]  /*6110*/  IMAD.HI.U32 R10, R5, R6, RZ ;  /* 0x00000006050a7227 */ /* 0x000fea00078e00ff */
[----:B------:R-:W-:Y:S05]  /*6120*/  IADD3 R5, PT, PT, -R10, RZ, RZ ;  /* 0x000000ff0a057210 */ /* 0x000fea0007ffe1ff */
[C---:B------:R-:W-:Y:S02]  /*6130*/  IMAD R6, R4.reuse, R5, R6 ;  /* 0x0000000504067224 */ /* 0x040fe400078e0206 */
[----:B-1----:R-:W-:Y:S03]  /*6140*/  VIADD R7, R3, 0xffffffe ;  /* 0x0ffffffe03077836 */ /* 0x002fe60000000000 */
[----:B------:R-:W-:Y:S03]  /*6150*/  ISETP.GT.U32.AND P0, PT, R4, R6, PT ;  /* 0x000000060400720c */ /* 0x000fe60003f04070 */
[----:B------:R-:W1:Y:S10]  /*6160*/  F2I.FTZ.U32.TRUNC.NTZ R7, R7 ;  /* 0x0000000700077305 */ /* 0x000e74000021f000 */
[----:B------:R-:W-:Y:S02]  /*6170*/  @!P0 IMAD.IADD R6, R6, 0x1, -R4 ;  /* 0x0000000106068824 */ /* 0x000fe400078e0a04 */
[----:B------:R-:W-:Y:S01]  /*6180*/  @!P0 VIADD R10, R10, 0x1 ;  /* 0x000000010a0a8836 */ /* 0x000fe20000000000 */
[----:B------:R-:W-:Y:S02]  /*6190*/  ISETP.NE.AND P0, PT, R70, RZ, PT ;  /* 0x000000ff4600720c */ /* 0x000fe40003f05270 */
[----:B------:R-:W-:Y:S01]  /*61a0*/  ISETP.GE.U32.AND P2, PT, R6, R4, PT ;  /* 0x000000040600720c */ /* 0x000fe20003f46070 */
[--C-:B-1----:R-:W-:Y:S01]  /*61b0*/  IMAD.MOV R3, RZ, RZ, -R7.reuse ;  /* 0x000000ffff037224 */ /* 0x102fe200078e0a07 */
[----:B------:R-:W-:Y:S01]  /*61c0*/  LOP3.LUT R4, R11, R70, RZ, 0x3c, !PT ;  /* 0x000000460b047212 */ /* 0x000fe200078e3cff */
[----:B------:R-:W-:Y:S03]  /*61d0*/  IMAD.MOV.U32 R6, RZ, RZ, RZ ;  /* 0x000000ffff067224 */ /* 0x000fe600078e00ff */
[----:B------:R-:W-:Y:S01]  /*61e0*/  ISETP.GE.AND P1, PT, R4, RZ, PT ;  /* 0x000000ff0400720c */ /* 0x000fe20003f26270 */
[----:B------:R-:W-:Y:S04]  /*61f0*/  IMAD R4, R3, R2, RZ ;  /* 0x0000000203047224 */ /* 0x000fe800078e02ff */
[----:B------:R-:W-:Y:S03]  /*6200*/  IMAD.HI.U32 R7, R7, R4, R6 ;  /* 0x0000000407077227 */ /* 0x000fe600078e0006 */
[----:B------:R-:W-:Y:S05]  /*6210*/  @P2 IADD3 R10, PT, PT, R10, 0x1, RZ ;  /* 0x000000010a0a2810 */ /* 0x000fea0007ffe0ff */
[----:B------:R-:W-:Y:S01]  /*6220*/  @!P1 IMAD.MOV R10, RZ, RZ, -R10 ;  /* 0x000000ffff0a9224 */ /* 0x000fe200078e0a0a */
[----:B------:R-:W-:Y:S02]  /*6230*/  @!P0 LOP3.LUT R10, RZ, R70, RZ, 0x33, !PT ;  /* 0x00000046ff0a8212 */ /* 0x000fe400078e33ff */
[----:B------:R-:W-:Y:S02]  /*6240*/  ISETP.GE.AND P0, PT, R26, 0x1, PT ;  /* 0x000000011a00780c */ /* 0x000fe40003f06270 */
[----:B------:R-:W-:Y:S02]  /*6250*/  IABS R3, R10 ;  /* 0x0000000a00037213 */ /* 0x000fe40000000000 */
[----:B------:R-:W-:Y:S03]  /*6260*/  LOP3.LUT R18, R10, R69, RZ, 0x3c, !PT ;  /* 0x000000450a127212 */ /* 0x000fe600078e3cff */
[----:B------:R-:W-:Y:S05]  /*6270*/  IMAD.HI.U32 R20, R7, R3, RZ ;  /* 0x0000000307147227 */ /* 0x000fea00078e00ff */
[----:B------:R-:W-:Y:S05]  /*6280*/  IADD3 R4, PT, PT, -R20, RZ, RZ ;  /* 0x000000ff14047210 */ /* 0x000fea0007ffe1ff */
[C---:B------:R-:W-:Y:S05]  /*6290*/  IMAD R3, R2.reuse, R4, R3 ;  /* 0x0000000402037224 */ /* 0x040fea00078e0203 */
[----:B------:R-:W-:Y:S11]  /*62a0*/  ISETP.GT.U32.AND P3, PT, R2, R3, PT ;  /* 0x000000030200720c */ /* 0x000ff60003f64070 */
[----:B------:R-:W-:Y:S02]  /*62b0*/  @!UPT UIADD3 URZ, UPT, UPT, URZ, URZ, URZ ;  /* 0x000000fffffff290 */ /* 0x000fe4000fffe0ff */
[----:B------:R-:W-:Y:S05]  /*62c0*/  @!P3 IMAD.IADD R3, R3, 0x1, -R2 ;  /* 0x000000010303b824 */ /* 0x000fea00078e0a02 */
[----:B------:R-:W-:Y:S01]  /*62d0*/  ISETP.GE.U32.AND P2, PT, R3, R2, PT ;  /* 0x000000020300720c */ /* 0x000fe20003f46070 */
[----:B------:R-:W-:Y:S01]  /*62e0*/  @!UPT UIADD3 URZ, UPT, UPT, URZ, URZ, URZ ;  /* 0x000000fffffff290 */ /* 0x000fe2000fffe0ff */
[----:B--2---:R-:W-:Y:S11]  /*62f0*/  @!P0 BRA `(.L_x_82) ;  /* 0x0000000000a48947 */ /* 0x004ff60003800000 */
[----:B----4-:R-:W-:Y:S01]  /*6300*/  IMAD.HI.U32 R36, R72, R25, RZ ;  /* 0x0000001948247227 */ /* 0x010fe200078e00ff */
        /* <DEDUP_REMOVED lines=9> */
[----:B------:R-:W-:Y:S03]  /*63a0*/  SEL R7, R73, R34, !P4 ;  /* 0x0000002249077207 */ /* 0x000fe60006000000 */
[-C--:B------:R-:W-:Y:S01]  /*63b0*/  IMAD.HI.U32 R34, R3, R22.reuse, RZ ;  /* 0x0000001603227227 */ /* 0x080fe200078e00ff */
[----:B------:R-:W-:Y:S03]  /*63c0*/  SHF.R.U32.HI R38, RZ, R65, R38 ;  /* 0x00000041ff267219 */ /* 0x000fe60000011626 */
[----:B------:R-:W-:Y:S01]  /*63d0*/  IMAD.HI.U32 R36, R7, R22, RZ ;  /* 0x0000001607247227 */ /* 0x000fe200078e00ff */
[----:B------:R-:W-:Y:S02]  /*63e0*/  @P1 SHF.R.U32.HI R3, RZ, R23, R34 ;  /* 0x00000017ff031219 */ /* 0x000fe40000011622 */
[----:B------:R-:W-:Y:S02]  /*63f0*/  SHF.R.U32.HI R34, RZ, R71, R40 ;  /* 0x00000047ff227219 */ /* 0x000fe40000011628 */
[----:B------:R-:W-:Y:S01]  /*6400*/  @P1 SHF.R.U32.HI R7, RZ, R23, R36 ;  /* 0x00000017ff071219 */ /* 0x000fe20000011624 */
[C---:B------:R-:W-:Y:S01]  /*6410*/  IMAD R2, R26.reuse, R3, RZ ;  /* 0x000000031a027224 */ /* 0x040fe200078e02ff */
[----:B------:R-:W-:Y:S02]  /*6420*/  SEL R5, R29, R34, !P0 ;  /* 0x000000221d057207 */ /* 0x000fe40004000000 */
[----:B------:R-:W-:Y:S01]  /*6430*/  SEL R3, R31, R38, !P4 ;  /* 0x000000261f037207 */ /* 0x000fe20006000000 */
[----:B------:R-:W-:Y:S01]  /*6440*/  IMAD R4, R26, R7, RZ ;  /* 0x000000071a047224 */ /* 0x000fe200078e02ff */
[C---:B------:R-:W-:Y:S01]  /*6450*/  ISETP.GE.AND P0, PT, R5.reuse, R2, PT ;  /* 0x000000020500720c */ /* 0x040fe20003f06270 */
[----:B------:R-:W-:Y:S03]  /*6460*/  IMAD.HI.U32 R6, R5, R22, RZ ;  /* 0x0000001605067227 */ /* 0x000fe600078e00ff */
[----:B------:R-:W-:Y:S01]  /*6470*/  ISETP.GE.OR P0, PT, R3, R4, P0 ;  /* 0x000000040300720c */ /* 0x000fe20000706670 */
[----:B------:R-:W-:Y:S01]  /*6480*/  IMAD.MOV R4, RZ, RZ, -R3 ;  /* 0x000000ffff047224 */ /* 0x000fe200078e0a03 */
[-C--:B------:R-:W-:Y:S03]  /*6490*/  SHF.R.U32.HI R6, RZ, R23.reuse, R6 ;  /* 0x00000017ff067219 */ /* 0x080fe60000011606 */
[----:B------:R-:W-:Y:S01]  /*64a0*/  IMAD R31, R28, R4, R31 ;  /* 0x000000041c1f7224 */ /* 0x000fe200078e021f */
[----:B------:R-:W-:Y:S05]  /*64b0*/  SEL R9, R5, R6, !P1 ;  /* 0x0000000605097207 */ /* 0x000fea0004800000 */
[----:B------:R-:W-:Y:S02]  /*64c0*/  IMAD.MOV R6, RZ, RZ, -R9 ;  /* 0x000000ffff067224 */ /* 0x000fe400078e0a09 */
[C---:B------:R-:W-:Y:S04]  /*64d0*/  @!P0 IMAD.HI.U32 R2, R3.reuse, R22, RZ ;  /* 0x0000001603028227 */ /* 0x040fe800078e00ff */
[----:B------:R-:W-:Y:S01]  /*64e0*/  IMAD R6, R26, R6, R5 ;  /* 0x000000061a067224 */ /* 0x000fe200078e0205 */
[----:B------:R-:W-:Y:S04]  /*64f0*/  @!P0 SHF.R.U32.HI R2, RZ, R23, R2 ;  /* 0x00000017ff028219 */ /* 0x000fe80000011602 */
[----:B------:R-:W-:Y:S02]  /*6500*/  @!P0 SEL R0, R3, R2, !P1 ;  /* 0x0000000203008207 */ /* 0x000fe40004800000 */
[----:B------:R-:W-:Y:S02]  /*6510*/  IADD3 R2, PT, PT, -R5, RZ, RZ ;  /* 0x000000ff05027210 */ /* 0x000fe40007ffe1ff */
[----:B------:R-:W-:Y:S01]  /*6520*/  @!P0 IADD3 R8, PT, PT, R9, -R0, RZ ;  /* 0x8000000009088210 */ /* 0x000fe20007ffe0ff */
[----:B------:R-:W-:Y:S02]  /*6530*/  @!P0 IMAD R0, R7, R6, R0 ;  /* 0x0000000607008224 */ /* 0x000fe400078e0200 */
[----:B------:R-:W-:Y:S02]  /*6540*/  IMAD R29, R24, R2, R29 ;  /* 0x00000002181d7224 */ /* 0x000fe400078e021d */
[----:B------:R-:W-:Y:S02]  /*6550*/  @!P0 IMAD R5, R8, R26, R3 ;  /* 0x0000001a08058224 */ /* 0x000fe400078e0203 */
[----:B------:R-:W-:Y:S04]  /*6560*/  @!P0 IMAD.MOV.U32 R3, RZ, RZ, R0 ;  /* 0x000000ffff038224 */ /* 0x000fe800078e0000 */
[----:B------:R-:W-:Y:S02]  /*6570*/  IMAD R31, R3, R28, R31 ;  /* 0x0000001c031f7224 */ /* 0x000fe400078e021f */
[----:B------:R-:W-:Y:S07]  /*6580*/  IMAD R29, R5, R24, R29 ;  /* 0x00000018051d7224 */ /* 0x000fee00078e021d */
.L_x_82:
[----:B------:R-:W-:Y:S01]  /*6590*/  ISETP.NE.AND P0, PT, R27, 0x1, PT ;  /* 0x000000011b00780c */ /* 0x000fe20003f05270 */
[----:B------:R-:W1:Y:S01]  /*65a0*/  LDC.64 R6, c[0x0][0xc10] ;  /* 0x00030400ff067b82 */ /* 0x000e620000000a00 */
[----:B------:R-:W-:Y:S01]  /*65b0*/  R2UR UR4, R18 ;  /* 0x00000000120472ca */ /* 0x000fe200000e0000 */
[----:B------:R-:W-:Y:S01]  /*65c0*/  @!P3 VIADD R20, R20, 0x1 ;  /* 0x000000011414b836 */ /* 0x000fe20000000000 */
[----:B------:R-:W-:Y:S01]  /*65d0*/  ISETP.NE.AND P1, PT, R69, RZ, PT ;  /* 0x000000ff4500720c */ /* 0x000fe20003f25270 */
[----:B------:R-:W-:Y:S01]  /*65e0*/  IMAD.MOV R8, RZ, RZ, -R11 ;  /* 0x000000ffff087224 */ /* 0x000fe200078e0a0b */
[----:B------:R-:W-:Y:S03]  /*65f0*/  @P5 SHF.R.U32.HI R12, RZ, 0x10, R13 ;  /* 0x00000010ff0c5819 */ /* 0x000fe6000001160d */
[----:B------:R-:W2:Y:S01]  /*6600*/  LDC.64 R4, c[0x0][0xc18] ;  /* 0x00030600ff047b82 */ /* 0x000ea20000000a00 */
[----:B------:R-:W-:Y:S01]  /*6610*/  R2UR UR42, R19 ;  /* 0x00000000132a72ca */ /* 0x000fe200000e0000 */
[----:B------:R-:W-:Y:S01]  /*6620*/  @P2 VIADD R20, R20, 0x1 ;  /* 0x0000000114142836 */ /* 0x000fe20000000000 */
[----:B------:R-:W-:Y:S01]  /*6630*/  R2UR UR43, R11 ;  /* 0x000000000b2b72ca */ /* 0x000fe200000e0000 */
[----:B------:R-:W-:Y:S01]  /*6640*/  IMAD R16, R79, R8, R16 ;  /* 0x000000084f107224 */ /* 0x000fe200078e0210 */
[----:B------:R-:W-:Y:S03]  /*6650*/  R2UR UR44, R10 ;  /* 0x000000000a2c72ca */ /* 0x000fe600000e0000 */
[----:B------:R-:W3:Y:S01]  /*6660*/  @!P0 LDC R0, c[0x0][0xc20] ;  /* 0x00030800ff008b82 */ /* 0x000ee20000000800 */
[----:B------:R-:W-:Y:S01]  /*6670*/  R2UR UR45, R20 ;  /* 0x00000000142d72ca */ /* 0x000fe200000e0000 */
[----:B------:R-:W-:Y:S01]  /*6680*/  UISETP.GE.AND UP1, UPT, UR4, URZ, UPT ;  /* 0x000000ff0400728c */ /* 0x000fe2000bf26270 */
[C---:B------:R-:W-:Y:S05]  /*6690*/  R2UR UR4, R69.reuse ;  /* 0x00000000450472ca */ /* 0x040fea00000e0000 */
[----:B------:R-:W4:Y:S01]  /*66a0*/  @!P0 LDC R2, c[0x0][0xc0c] ;  /* 0x00030300ff028b82 */ /* 0x000f220000000800 */
[----:B------:R-:W-:Y:S01]  /*66b0*/  R2UR UR52, R16 ;  /* 0x00000000103472ca */ /* 0x000fe200000e0000 */
[----:B------:R-:W-:Y:S01]  /*66c0*/  VOTEU.ALL UP0, P1 ;  /* 0x0000000000ff7886 */ /* 0x000fe20000800000 */
[----:B------:R-:W-:Y:S01]  /*66d0*/  R2UR UR7, R70 ;  /* 0x00000000460772ca */ /* 0x000fe200000e0000 */
[----:B------:R-:W-:Y:S01]  /*66e0*/  IMAD.MOV R8, RZ, RZ, -R10 ;  /* 0x000000ffff087224 */ /* 0x000fe200078e0a0a */
[----:B------:R-:W-:Y:S01]  /*66f0*/  R2UR UR5, R69 ;  /* 0x00000000450572ca */ /* 0x000fe200000e0000 */
[----:B------:R-:W-:Y:S01]  /*6700*/  USHF.L.U32 UR42, UR42, 0x6, URZ ;  /* 0x000000062a2a7899 */ /* 0x000fe200080006ff */
[----:B------:R-:W-:Y:S01]  /*6710*/  @P5 R2UR UR53, R12 ;  /* 0x000000000c3552ca */ /* 0x000fe200000e0000 */
[----:B-1----:R-:W-:Y:S01]  /*6720*/  @!P0 IMAD.HI.U32 R6, R31, R6, RZ ;  /* 0x000000061f068227 */ /* 0x002fe200078e00ff */
[----:B------:R-:W-:Y:S01]  /*6730*/  R2UR UR6, R8 ;  /* 0x00000000080672ca */ /* 0x000fe200000e0000 */
[----:B------:R-:W-:Y:S02]  /*6740*/  @!UP1 UIADD3 UR45, UPT, UPT, -UR45, URZ, URZ ;  /* 0x000000ff2d2d9290 */ /* 0x000fe4000fffe1ff */
[----:B------:R-:W-:Y:S01]  /*6750*/  @!UP0 ULOP3.LUT UR45, URZ, UR4, URZ, 0x33, !UPT ;  /* 0x00000004ff2d8292 */ /* 0x000fe2000f8e33ff */
[----:B------:R-:W-:Y:S01]  /*6760*/  @!P0 SHF.R.U32.HI R6, RZ, R7, R6 ;  /* 0x00000007ff068219 */ /* 0x000fe20000011606 */
[C---:B--2---:R-:W-:Y:S01]  /*6770*/  @!P0 IMAD.HI.U32 R3, R29.reuse, R5, RZ ;  /* 0x000000051d038227 */ /* 0x044fe200078e00ff */
[----:B------:R-:W-:Y:S01]  /*6780*/  @!P0 ISETP.NE.AND P1, PT, R4, 0x1, PT ;  /* 0x000000010400880c */ /* 0x000fe20003f25270 */
[----:B------:R-:W-:Y:S02]  /*6790*/  ULOP3.LUT UP0, URZ, UR57, 0x3f0, URZ, 0xc0, !UPT ;  /* 0x000003f039ff7892 */ /* 0x000fe4000f80c0ff */
[----:B------:R-:W-:Y:S01]  /*67a0*/  IMAD R8, RZ, RZ, -UR45 ;  /* 0x8000002dff087e24 */ /* 0x000fe2000f8e02ff */
[----:B------:R-:W-:Y:S01]  /*67b0*/  USHF.L.U32 UR52, UR52, 0x6, URZ ;  /* 0x0000000634347899 */ /* 0x000fe200080006ff */
[----:B---3--:R-:W-:Y:S02]  /*67c0*/  @!P0 SHF.R.U32.HI R0, RZ, R0, R3 ;  /* 0x00000000ff008219 */ /* 0x008fe40000011603 */
[----:B------:R-:W-:Y:S01]  /*67d0*/  UIMAD UR43, UR7, UR6, UR43 ;  /* 0x00000006072b72a4 */ /* 0x000fe2000f8e022b */
[----:B------:R-:W-:Y:S02]  /*67e0*/  R2UR UR4, R8 ;  /* 0x00000000080472ca */ /* 0x000fe400000e0000 */
[----:B----4-:R-:W-:Y:S02]  /*67f0*/  @!P0 ISETP.NE.AND P2, PT, R2, 0x1, PT ;  /* 0x000000010200880c */ /* 0x010fe40003f45270 */
[----:B------:R-:W-:Y:S02]  /*6800*/  @!P0 SEL R3, R29, R0, !P1 ;  /* 0x000000001d038207 */ /* 0x000fe40004800000 */
[----:B------:R-:W-:Y:S05]  /*6810*/  @!P0 SEL R6, R31, R6, !P2 ;  /* 0x000000061f068207 */ /* 0x000fea0005000000 */
[----:B------:R-:W-:Y:S02]  /*6820*/  @!P0 IMAD.IADD R0, R3, 0x1, -R6 ;  /* 0x0000000103008824 */ /* 0x000fe400078e0a06 */
[----:B------:R-:W-:Y:S01]  /*6830*/  @!P0 IMAD.IADD R3, R6, 0x1, -R3 ;  /* 0x0000000106038824 */ /* 0x000fe200078e0a03 */
[----:B------:R-:W-:Y:S01]  /*6840*/  UIMAD UR44, UR5, UR4, UR44 ;  /* 0x00000004052c72a4 */ /* 0x000fe2000f8e022c */
[----:B------:R-:W-:Y:S02]  /*6850*/  @!P0 IMAD R31, R0, R2, R31 ;  /* 0x00000002001f8224 */ /* 0x000fe400078e021f */
[----:B------:R-:W-:Y:S01]  /*6860*/  @!P0 IMAD R29, R3, R4, R29 ;  /* 0x00000004031d8224 */ /* 0x000fe200078e021d */
[----:B------:R-:W-:Y:S08]  /*6870*/  BRA.U !UP0, `(.L_x_83) ;  /* 0x00000001087c7547 */ /* 0x000ff0000b800000 */
[----:B------:R-:W1:Y:S01]  /*6880*/  LDCU.64 UR8, c[0x4][0x80] ;  /* 0x01001000ff0877ac */ /* 0x000e620008000a00 */
[----:B------:R-:W-:Y:S01]  /*6890*/  MOV R2, 0x0 ;  /* 0x0000000000027802 */ /* 0x000fe20000000f00 */
[----:B------:R-:W-:Y:S02]  /*68a0*/  HFMA2 R12, -RZ, RZ, 0, 5.9604644775390625e-08 ;  /* 0x00000001ff0c7431 */ /* 0x000fe400000001ff */
[----:B------:R-:W-:Y:S01]  /*68b0*/  IMAD.MOV.U32 R8, RZ, RZ, 0x70 ;  /* 0x00000070ff087424 */ /* 0x000fe200078e00ff */
[----:B------:R2:W3:Y:S01]  /*68c0*/  LDC.64 R14, c[0x4][R2] ;  /* 0x01000000020e7b82 */ /* 0x0004e20000000a00 */
[----:B------:R-:W4:Y:S01]  /*68d0*/  LDCU.64 UR6, c[0x4][0x88] ;  /* 0x01001100ff0677ac */ /* 0x000f220008000a00 */
[----:B------:R-:W-:Y:S01]  /*68e0*/  IMAD.MOV.U32 R13, RZ, RZ, RZ ;  /* 0x000000ffff0d7224 */ /* 0x000fe200078e00ff */
[----:B------:R-:W2:Y:S01]  /*68f0*/  LDCU.64 UR4, c[0x4][0x8] ;  /* 0x01000100ff0477ac */ /* 0x000ea20008000a00 */
[----:B-1----:R-:W-:Y:S01]  /*6900*/  MOV R5, UR9 ;  /* 0x0000000900057c02 */ /* 0x002fe20008000f00 */
[----:B------:R-:W-:Y:S01]  /*6910*/  IMAD.U32 R4, RZ, RZ, UR8 ;  /* 0x00000008ff047e24 */ /* 0x000fe2000f8e00ff */
[----:B----4-:R-:W-:Y:S01]  /*6920*/  MOV R7, UR7 ;  /* 0x0000000700077c02 */ /* 0x010fe20008000f00 */
[----:B------:R-:W-:Y:S01]  /*6930*/  IMAD.U32 R6, RZ, RZ, UR6 ;  /* 0x00000006ff067e24 */ /* 0x000fe2000f8e00ff */
[----:B--2---:R-:W-:Y:S01]  /*6940*/  MOV R11, UR5 ;  /* 0x00000005000b7c02 */ /* 0x004fe20008000f00 */
[----:B------:R-:W-:Y:S02]  /*6950*/  IMAD.U32 R10, RZ, RZ, UR4 ;  /* 0x00000004ff0a7e24 */ /* 0x000fe4000f8e00ff */
[----:B------:R-:W-:Y:S07]  /*6960*/  LEPC R20, `(.L_x_84) ;  /* 0x000000001014794e */ /* 0x000fee0000000000 */
[----:B---3-5:R-:W-:Y:S05]  /*6970*/  CALL.ABS.NOINC R14 ;  /* 0x000000000e007343 */ /* 0x028fea0003c00000 */
.L_x_84:
[----:B------:R-:W1:Y:S01]  /*6980*/  LDCU.64 UR8, c[0x4][0x80] ;  /* 0x01001000ff0877ac */ /* 0x000e620008000a00 */
[----:B------:R-:W2:Y:S01]  /*6990*/  LDC.64 R2, c[0x4][R2] ;  /* 0x0100000002027b82 */ /* 0x000ea20000000a00 */
[----:B------:R-:W-:Y:S02]  /*69a0*/  HFMA2 R12, -RZ, RZ, 0, 5.9604644775390625e-08 ;  /* 0x00000001ff0c7431 */ /* 0x000fe400000001ff */
[----:B------:R-:W-:Y:S02]  /*69b0*/  IMAD.MOV.U32 R8, RZ, RZ, 0x70 ;  /* 0x00000070ff087424 */ /* 0x000fe400078e00ff */
[----:B------:R-:W-:Y:S01]  /*69c0*/  IMAD.MOV.U32 R13, RZ, RZ, RZ ;  /* 0x000000ffff0d7224 */ /* 0x000fe200078e00ff */
[----:B------:R-:W3:Y:S01]  /*69d0*/  LDCU.64 UR6, c[0x4][0x88] ;  /* 0x01001100ff0677ac */ /* 0x000ee20008000a00 */
[----:B------:R-:W4:Y:S01]  /*69e0*/  LDCU.64 UR4, c[0x4][0x8] ;  /* 0x01000100ff0477ac */ /* 0x000f220008000a00 */
[----:B-1----:R-:W-:Y:S02]  /*69f0*/  MOV R4, UR8 ;  /* 0x0000000800047c02 */ /* 0x002fe40008000f00 */
[----:B------:R-:W-:Y:S02]  /*6a00*/  MOV R5, UR9 ;  /* 0x0000000900057c02 */ /* 0x000fe40008000f00 */
[----:B---3--:R-:W-:Y:S01]  /*6a10*/  MOV R7, UR7 ;  /* 0x0000000700077c02 */ /* 0x008fe20008000f00 */
[----:B------:R-:W-:Y:S01]  /*6a20*/  IMAD.U32 R6, RZ, RZ, UR6 ;  /* 0x00000006ff067e24 */ /* 0x000fe2000f8e00ff */
[----:B----4-:R-:W-:Y:S01]  /*6a30*/  MOV R11, UR5 ;  /* 0x00000005000b7c02 */ /* 0x010fe20008000f00 */
[----:B------:R-:W-:Y:S02]  /*6a40*/  IMAD.U32 R10, RZ, RZ, UR4 ;  /* 0x00000004ff0a7e24 */ /* 0x000fe4000f8e00ff */
[----:B------:R-:W-:Y:S07]  /*6a50*/  LEPC R20, `(.L_x_83) ;  /* 0x000000001014794e */ /* 0x000fee0000000000 */
[----:B--2---:R-:W-:Y:S05]  /*6a60*/  CALL.ABS.NOINC R2 ;  /* 0x0000000002007343 */ /* 0x004fea0003c00000 */
.L_x_83:
[----:B------:R-:W-:Y:S01]  /*6a70*/  ISETP.NE.U32.AND P4, PT, R62, RZ, PT ;  /* 0x000000ff3e00720c */ /* 0x000fe20003f85070 */
[----:B------:R-:W-:Y:S01]  /*6a80*/  UISETP.NE.AND UP2, UPT, UR50, URZ, UPT ;  /* 0x000000ff3200728c */ /* 0x000fe2000bf45270 */
[----:B------:R-:W-:Y:S01]  /*6a90*/  ISETP.NE.U32.AND P2, PT, RZ, UR36, PT ;  /* 0x00000024ff007c0c */ /* 0x000fe2000bf45070 */
[----:B------:R-:W-:Y:S01]  /*6aa0*/  UISETP.NE.U32.AND UP1, UPT, UR38, URZ, UPT ;  /* 0x000000ff2600728c */ /* 0x000fe2000bf25070 */
[----:B------:R-:W-:Y:S01]  /*6ab0*/  ISETP.NE.AND.EX P4, PT, R63, RZ, PT, P4 ;  /* 0x000000ff3f00720c */ /* 0x000fe20003f85340 */
[----:B------:R-:W-:Y:S01]  /*6ac0*/  UPLOP3.LUT UP0, UPT, UPT, UPT, UPT, 0x40, 0x4 ;  /* 0x000000000004789c */ /* 0x000fe20003f0e870 */
[----:B------:R-:W-:Y:S01]  /*6ad0*/  ISETP.NE.AND.EX P2, PT, RZ, UR37, PT, P2 ;  /* 0x00000025ff007c0c */ /* 0x000fe2000bf45320 */
[----:B------:R-:W-:Y:S01]  /*6ae0*/  UISETP.NE.AND.EX UP1, UPT, UR39, URZ, UPT, UP1 ;  /* 0x000000ff2700728c */ /* 0x000fe2000bf25310 */
[----:B------:R-:W-:Y:S04]  /*6af0*/  PLOP3.LUT P1, PT, PT, PT, UP2, 0x80, 0x8 ;  /* 0x000000000008781c */ /* 0x000fe80003f2f028 */
[----:B------:R-:W-:Y:S06]  /*6b00*/  @UP2 UPLOP3.LUT UP0, UPT, UPT, UPT, UP1, 0x80, 0x8 ;  /* 0x000000000008289c */ /* 0x000fec0003f0f010 */
[----:B------:R-:W-:Y:S01]  /*6b10*/  PLOP3.LUT P0, PT, PT, PT, UP0, 0x80, 0x8 ;  /* 0x000000000008781c */ /* 0x000fe20003f0f008 */
[----:B------:R-:W-:Y:S01]  /*6b20*/  @!UPT UIADD3 URZ, UPT, UPT, URZ, URZ, URZ ;  /* 0x000000fffffff290 */ /* 0x000fe2000fffe0ff */
[----:B------:R-:W-:Y:S11]  /*6b30*/  BRA.U !UP1, `(.L_x_85) ;  /* 0x0000000109387547 */ /* 0x000ff6000b800000 */
[----:B------:R-:W-:Y:S01]  /*6b40*/  UISETP.NE.U32.AND UP0, UPT, UR36, URZ, UPT ;  /* 0x000000ff2400728c */ /* 0x000fe2000bf05070 */
[----:B------:R-:W-:Y:S02]  /*6b50*/  HFMA2 R0, -RZ, RZ, 0, 5.9604644775390625e-08 ;  /* 0x00000001ff007431 */ /* 0x000fe400000001ff */
[----:B------:R-:W-:Y:S01]  /*6b60*/  IMAD.MOV.U32 R67, RZ, RZ, 0x1 ;  /* 0x00000001ff437424 */ /* 0x000fe200078e00ff */
[----:B------:R-:W-:Y:S06]  /*6b70*/  UISETP.NE.AND.EX UP0, UPT, UR37, URZ, UPT, UP0 ;  /* 0x000000ff2500728c */ /* 0x000fec000bf05300 */
[----:B------:R-:W-:Y:S05]  /*6b80*/  PLOP3.LUT P3, PT, PT, PT, UP0, 0x80, 0x8 ;  /* 0x000000000008781c */ /* 0x000fea0003f6f008 */
[----:B------:R-:W1:Y:S01]  /*6b90*/  @UP0 LDCU.64 UR6, c[0x0][0x988] ;  /* 0x00013100ff0607ac */ /* 0x000e620008000a00 */
[----:B------:R-:W-:Y:S07]  /*6ba0*/  @UP0 UIMAD UR4, UR47, UR38, URZ ;  /* 0x000000262f0402a4 */ /* 0x000fee000f8e02ff */
[----:B------:R-:W-:Y:S01]  /*6bb0*/  @!P3 PRMT R67, R0, 0x7610, R67 ;  /* 0x000076100043b816 */ /* 0x000fe20000000043 */
[----:B-1----:R-:W-:Y:S03]  /*6bc0*/  @UP0 UIMAD.WIDE UR6, UR4, 0x4, UR6 ;  /* 0x00000004040608a5 */ /* 0x002fe6000f8e0206 */
[----:B------:R-:W1:Y:S03]  /*6bd0*/  @!UP0 LDCU UR4, c[0x0][0x980] ;  /* 0x00013000ff0487ac */ /* 0x000e660008000800 */
[----:B------:R-:W-:Y:S01]  /*6be0*/  IMAD.U32 R2, RZ, RZ, UR6 ;  /* 0x00000006ff027e24 */ /* 0x000fe2000f8e00ff */
[----:B------:R-:W-:Y:S05]  /*6bf0*/  MOV R3, UR7 ;  /* 0x0000000700037c02 */ /* 0x000fea0008000f00 */
[----:B-----5:R2:W5:Y:S02]  /*6c00*/  @P3 LDG.E R35, desc[UR48][R2.64] ;  /* 0x0000003002233981 */ /* 0x020564000c1e1900 */
[----:B-12---:R-:W-:Y:S02]  /*6c10*/  @!P3 IMAD.U32 R35, RZ, RZ, UR4 ;  /* 0x00000004ff23be24 */ /* 0x006fe4000f8e00ff */
.L_x_85:
[----:B------:R-:W-:Y:S05]  /*6c20*/  @!P4 BRA `(.L_x_86) ;  /* 0x000000000020c947 */ /* 0x000fea0003800000 */
[----:B------:R-:W-:Y:S04]  /*6c30*/  ISETP.NE.U32.AND P3, PT, R60, RZ, PT ;  /* 0x000000ff3c00720c */ /* 0x000fe80003f65070 */
[----:B------:R-:W-:Y:S11]  /*6c40*/  ISETP.NE.AND.EX P3, PT, R61, RZ, PT, P3 ;  /* 0x000000ff3d00720c */ /* 0x000ff60003f65330 */
[----:B------:R-:W-:Y:S02]  /*6c50*/  @!UPT UIADD3 URZ, UPT, UPT, URZ, URZ, URZ ;  /* 0x000000fffffff290 */ /* 0x000fe4000fffe0ff */
[----:B------:R-:W1:Y:S01]  /*6c60*/  @P3 LDC.64 R2, c[0x0][0x9a8] ;  /* 0x00026a00ff023b82 */ /* 0x000e620000000a00 */
[----:B------:R-:W-:Y:S04]  /*6c70*/  @P3 IMAD R0, R62, UR47, RZ ;  /* 0x0000002f3e003c24 */ /* 0x000fe8000f8e02ff */
[----:B-1----:R-:W-:Y:S05]  /*6c80*/  @P3 IMAD.WIDE R2, R0, 0x4, R2 ;  /* 0x0000000400023825 */ /* 0x002fea00078e0202 */
[----:B-----5:R1:W5:Y:S02]  /*6c90*/  @P3 LDG.E R33, desc[UR48][R2.64] ;  /* 0x0000003002213981 */ /* 0x020364000c1e1900 */
[----:B-1----:R-:W2:Y:S02]  /*6ca0*/  @!P3 LDC R33, c[0x0][0x9a0] ;  /* 0x00026800ff21bb82 */ /* 0x002ea40000000800 */
.L_x_86:
[----:B-----5:R-:W-:Y:S01]  /*6cb0*/  FSETP.NEU.AND P3, PT, R35, RZ, PT ;  /* 0x000000ff2300720b */ /* 0x020fe20003f6d000 */
[----:B------:R-:W-:Y:S01]  /*6cc0*/  ULOP3.LUT UR4, UR56, 0x1, URZ, 0x3c, !UPT ;  /* 0x0000000138047892 */ /* 0x000fe2000f8e3cff */
[----:B------:R-:W-:Y:S01]  /*6cd0*/  SEL R4, RZ, 0xffffffff, P2 ;  /* 0xffffffffff047807 */ /* 0x000fe20001000000 */
[----:B------:R-:W-:Y:S01]  /*6ce0*/  BSSY B1, `(.L_x_87) ;  /* 0x0000047000017945 */ /* 0x000fe20003800000 */
[----:B------:R-:W-:Y:S01]  /*6cf0*/  @P1 LOP3.LUT P2, RZ, R67, 0xff, RZ, 0xc0, !PT ;  /* 0x000000ff43ff1812 */ /* 0x000fe2000784c0ff */
[----:B------:R-:W-:Y:S01]  /*6d00*/  IMAD.MOV.U32 R88, RZ, RZ, 0x1 ;  /* 0x00000001ff587424 */ /* 0x000fe200078e00ff */
[----:B------:R-:W-:Y:S01]  /*6d10*/  @P1 SEL R3, RZ, 0xffffffff, P3 ;  /* 0xffffffffff031807 */ /* 0x000fe20001800000 */
[----:B------:R-:W-:Y:S01]  /*6d20*/  IMAD.U32 R42, RZ, RZ, UR4 ;  /* 0x00000004ff2a7e24 */ /* 0x000fe2000f8e00ff */
[----:B------:R-:W-:Y:S01]  /*6d30*/  LEA R87, R30, UR51, 0x3 ;  /* 0x000000331e577c11 */ /* 0x000fe2000f8e18ff */
[----:B------:R-:W-:Y:S01]  /*6d40*/  IMAD.IADD R34, R32, 0x1, R17 ;  /* 0x0000000120227824 */ /* 0x000fe200078e0211 */
[C---:B------:R-:W-:Y:S01]  /*6d50*/  @P0 SEL R3, R4.reuse, R3, !P2 ;  /* 0x0000000304030207 */ /* 0x040fe20005000000 */
[----:B------:R-:W-:Y:S01]  /*6d60*/  IMAD.U32 R43, RZ, RZ, UR58 ;  /* 0x0000003aff2b7e24 */ /* 0x000fe2000f8e00ff */
[----:B------:R-:W-:Y:S02]  /*6d70*/  SHF.L.U32 R0, R75, 0x1f, RZ ;  /* 0x0000001f4b007819 */ /* 0x000fe400000006ff */
[----:B------:R-:W-:Y:S02]  /*6d80*/  CS2R R46, SRZ ;  /* 0x00000000002e7805 */ /* 0x000fe4000001ff00 */
[----:B------:R-:W-:Y:S02]  /*6d90*/  @P1 LOP3.LUT R3, R3, 0x1, RZ, 0xc0, !PT ;  /* 0x0000000103031812 */ /* 0x000fe400078ec0ff */
[----:B------:R-:W-:Y:S02]  /*6da0*/  CS2R R44, SRZ ;  /* 0x00000000002c7805 */ /* 0x000fe4000001ff00 */
[----:B------:R-:W-:Y:S02]  /*6db0*/  PLOP3.LUT P2, PT, PT, PT, UP1, 0x80, 0x8 ;  /* 0x000000000008781c */ /* 0x000fe40003f4f018 */
[----:B------:R-:W-:Y:S02]  /*6dc0*/  CS2R R50, SRZ ;  /* 0x0000000000327805 */ /* 0x000fe4000001ff00 */
[----:B------:R-:W-:Y:S01]  /*6dd0*/  ISETP.NE.U32.OR P5, PT, R3, 0x1, !P1 ;  /* 0x000000010300780c */ /* 0x000fe20004fa5470 */
[----:B------:R-:W-:Y:S01]  /*6de0*/  IMAD.U32 R3, RZ, RZ, UR58 ;  /* 0x0000003aff037e24 */ /* 0x000fe2000f8e00ff */
[----:B------:R-:W-:Y:S02]  /*6df0*/  LOP3.LUT P4, R83, R67, 0xff, RZ, 0xc0, !PT ;  /* 0x000000ff43537812 */ /* 0x000fe4000788c0ff */
[----:B------:R-:W-:Y:S02]  /*6e00*/  CS2R R48, SRZ ;  /* 0x0000000000307805 */ /* 0x000fe4000001ff00 */
[----:B------:R-:W-:Y:S02]  /*6e10*/  P2R R84, PR, RZ, 0x20 ;  /* 0x00000020ff547803 */ /* 0x000fe40000000000 */
[----:B------:R-:W-:Y:S02]  /*6e20*/  CS2R R54, SRZ ;  /* 0x0000000000367805 */ /* 0x000fe4000001ff00 */
[----:B------:R-:W-:Y:S02]  /*6e30*/  LEA R2, R3, UR51, 0x3 ;  /* 0x0000003303027c11 */ /* 0x000fe4000f8e18ff */
[----:B------:R-:W-:Y:S02]  /*6e40*/  CS2R R52, SRZ ;  /* 0x0000000000347805 */ /* 0x000fe4000001ff00 */
[----:B------:R-:W-:Y:S02]  /*6e50*/  SEL R3, RZ, 0xffffffff, P3 ;  /* 0xffffffffff037807 */ /* 0x000fe40001800000 */
[----:B------:R-:W-:Y:S02]  /*6e60*/  CS2R R58, SRZ ;  /* 0x00000000003a7805 */ /* 0x000fe4000001ff00 */
[----:B------:R-:W-:Y:S02]  /*6e70*/  CS2R R56, SRZ ;  /* 0x0000000000387805 */ /* 0x000fe4000001ff00 */
[----:B------:R-:W-:Y:S02]  /*6e80*/  @P2 SEL R3, R4, R3, !P4 ;  /* 0x0000000304032207 */ /* 0x000fe40006000000 */
[----:B------:R-:W-:Y:S02]  /*6e90*/  @P5 SHF.L.U32 R5, R42, 0x1f, RZ ;  /* 0x0000001f2a055819 */ /* 0x000fe400000006ff */
[----:B------:R-:W-:Y:S02]  /*6ea0*/  LOP3.LUT R3, R3, 0x1, RZ, 0xc0, !PT ;  /* 0x0000000103037812 */ /* 0x000fe400078ec0ff */
[----:B------:R-:W1:Y:S02]  /*6eb0*/  @P5 SYNCS.PHASECHK.TRANS64.TRYWAIT P1, [R2+URZ+0x60], R5 ;  /* 0x00006005020055a7 */ /* 0x000e6400080211ff */
[----:B------:R-:W-:Y:S04]  /*6ec0*/  ISETP.NE.U32.AND P2, PT, R3, 0x1, PT ;  /* 0x000000010300780c */ /* 0x000fe80003f45070 */
[----:B------:R-:W-:Y:S01]  /*6ed0*/  P2R R89, PR, RZ, 0x4 ;  /* 0x00000004ff597803 */ /* 0x000fe20000000000 */
[----:B------:R3:W4:Y:S01]  /*6ee0*/  SYNCS.PHASECHK.TRANS64.TRYWAIT P0, [R87+URZ+0xb0], R0 ;  /* 0x0000b000570075a7 */ /* 0x00072200080011ff */
[----:B-1----:R-:W-:Y:S01]  /*6ef0*/  @P5 SEL R88, RZ, 0x1, !P1 ;  /* 0x00000001ff585807 */ /* 0x002fe20004800000 */
[----:B---3--:R-:W-:Y:S06]  /*6f00*/  @!P5 BRA `(.L_x_88) ;  /* 0x000000000090d947 */ /* 0x008fec0003800000 */
[----:B------:R-:W-:Y:S01]  /*6f10*/  HFMA2 R55, -RZ, RZ, 0, 0 ;  /* 0x00000000ff377431 */ /* 0x000fe200000001ff */
[----:B------:R-:W-:Y:S01]  /*6f20*/  ISETP.NE.AND P1, PT, R88, RZ, PT ;  /* 0x000000ff5800720c */ /* 0x000fe20003f25270 */
[----:B------:R-:W-:Y:S01]  /*6f30*/  IMAD.U32 R5, RZ, RZ, UR58 ;  /* 0x0000003aff057e24 */ /* 0x000fe2000f8e00ff */
[----:B------:R-:W-:Y:S11]  /*6f40*/  BSSY B0, `(.L_x_89) ;  /* 0x0000005000007945 */ /* 0x000ff60003800000 */
[----:B------:R-:W-:Y:S05]  /*6f50*/  @P1 BRA `(.L_x_90) ;  /* 0x00000000000c1947 */ /* 0x000fea0003800000 */
[----:B------:R-:W-:Y:S04]  /*6f60*/  SHF.L.U32 R3, R42, 0x1f, RZ ;  /* 0x0000001f2a037819 */ /* 0x000fe800000006ff */
[----:B------:R-:W1:Y:S02]  /*6f70*/  SYNCS.PHASECHK.TRANS64.TRYWAIT P1, [R2+URZ+0x60], R3 ;  /* 0x00006003020075a7 */ /* 0x000e6400080211ff */
[----:B-1----:R-:W-:Y:S05]  /*6f80*/  @!P1 BRA `(.L_x_91) ;  /* 0x0000001c00f89947 */ /* 0x002fea0003800000 */
.L_x_90:
[----:B------:R-:W-:Y:S05]  /*6f90*/  BSYNC B0 ;  /* 0x0000000000007941 */ /* 0x000fea0003800000 */
.L_x_89:
[----:B------:R-:W-:Y:S01]  /*6fa0*/  ISETP.NE.AND P1, PT, R89, RZ, PT ;  /* 0x000000ff5900720c */ /* 0x000fe20003f25270 */
[----:B------:R-:W-:Y:S01]  /*6fb0*/  IMAD.MOV.U32 R54, RZ, RZ, RZ ;  /* 0x000000ffff367224 */ /* 0x000fe200078e00ff */
[----:B------:R-:W-:Y:S02]  /*6fc0*/  CS2R R52, SRZ ;  /* 0x0000000000347805 */ /* 0x000fe4000001ff00 */
[----:B------:R-:W-:Y:S02]  /*6fd0*/  CS2R R58, SRZ ;  /* 0x00000000003a7805 */ /* 0x000fe4000001ff00 */
[----:B------:R-:W-:Y:S02]  /*6fe0*/  CS2R R56, SRZ ;  /* 0x0000000000387805 */ /* 0x000fe4000001ff00 */
[----:B------:R-:W-:Y:S02]  /*6ff0*/  CS2R R50, SRZ ;  /* 0x0000000000327805 */ /* 0x000fe4000001ff00 */
[----:B------:R-:W-:Y:S02]  /*7000*/  CS2R R48, SRZ ;  /* 0x0000000000307805 */ /* 0x000fe4000001ff00 */
[----:B------:R-:W-:Y:S02]  /*7010*/  CS2R R46, SRZ ;  /* 0x00000000002e7805 */ /* 0x000fe4000001ff00 */
[----:B------:R-:W-:Y:S01]  /*7020*/  CS2R R44, SRZ ;  /* 0x00000000002c7805 */ /* 0x000fe2000001ff00 */
[----:B------:R-:W-:Y:S01]  /*7030*/  @P1 IMAD R5, R5, 0x800, R76 ;  /* 0x0000080005051824 */ /* 0x000fe200078e024c */
[----:B------:R-:W-:Y:S05]  /*7040*/  @P1 WARPSYNC.ALL ;  /* 0x0000000000001948 */ /* 0x000fea0003800000 */
[----:B------:R-:W-:Y:S01]  /*7050*/  @P1 LEA R5, R5, UR51, 0x2 ;  /* 0x0000003305051c11 */ /* 0x000fe2000f8e10ff */
[----:B------:R-:W-:Y:S04]  /*7060*/  UIADD3 UR5, UPT, UPT, UR58, 0x1, URZ ;  /* 0x000000013a057890 */ /* 0x000fe8000fffe0ff */
[----:B------:R3:W2:Y:S01]  /*7070*/  @P1 LDSM.16.M88.4 R56, [R5+0x400] ;  /* 0x000400000538183b */ /* 0x0006a20000000200 */
[----:B------:R-:W-:Y:S01]  /*7080*/  @P1 VIADD R7, R5, 0x400 ;  /* 0x0000040005071836 */ /* 0x000fe20000000000 */
[----:B------:R-:W-:Y:S01]  /*7090*/  UISETP.NE.AND UP0, UPT, UR5, 0x3, UPT ;  /* 0x000000030500788c */ /* 0x000fe2000bf05270 */
[C---:B-1----:R-:W-:Y:S02]  /*70a0*/  @P1 IMAD R3, R81.reuse, 0x4, R5 ;  /* 0x0000000451031824 */ /* 0x042fe400078e0205 */
[C---:B------:R-:W-:Y:S01]  /*70b0*/  @P1 IMAD R6, R80.reuse, 0x4, R7 ;  /* 0x0000000450061824 */ /* 0x040fe200078e0207 */
[----:B------:R-:W-:Y:S01]  /*70c0*/  USEL UR4, URZ, 0x1, UP0 ;  /* 0x00000001ff047887 */ /* 0x000fe20008000000 */
[----:B------:R-:W-:Y:S01]  /*70d0*/  @P1 IMAD R2, R80, 0x4, R5 ;  /* 0x0000000450021824 */ /* 0x000fe200078e0205 */
[----:B------:R3:W1:Y:S01]  /*70e0*/  @P1 LDSM.16.M88.4 R52, [R3+0x400] ;  /* 0x000400000334183b */ /* 0x0006620000000200 */
[----:B------:R-:W-:Y:S01]  /*70f0*/  @P1 IMAD R4, R81, 0x4, R6 ;  /* 0x0000000451041824 */ /* 0x000fe200078e0206 */
[----:B------:R-:W-:Y:S02]  /*7100*/  USEL UR5, UR5, URZ, UP0 ;  /* 0x000000ff05057287 */ /* 0x000fe40008000000 */
[----:B------:R3:W1:Y:S01]  /*7110*/  @P1 LDSM.16.M88.4 R48, [R2+0x400] ;  /* 0x000400000230183b */ /* 0x0006620000000200 */
[----:B------:R-:W-:Y:S03]  /*7120*/  LOP3.LUT R42, R42, UR4, RZ, 0x3c, !PT ;  /* 0x000000042a2a7c12 */ /* 0x000fe6000f8e3cff */
[----:B------:R3:W1:Y:S01]  /*7130*/  @P1 LDSM.16.M88.4 R44, [R4] ;  /* 0x00000000042c183b */ /* 0x0006620000000200 */
[----:B------:R-:W-:Y:S03]  /*7140*/  IMAD.U32 R43, RZ, RZ, UR5 ;  /* 0x00000005ff2b7e24 */ /* 0x000fe6000f8e00ff */
.L_x_88:
[----:B------:R-:W-:Y:S05]  /*7150*/  BSYNC B1 ;  /* 0x0000000000017941 */ /* 0x000fea0003800000 */
.L_x_87:
[----:B---3--:R-:W-:Y:S04]  /*7160*/  SHF.R.U32.HI R3, RZ, 0x15, R34 ;  /* 0x00000015ff037819 */ /* 0x008fe80000011622 */
[----:B------:R-:W-:Y:S01]  /*7170*/  LOP3.LUT P1, RZ, R3, 0x3, R78, 0x48, !PT ;  /* 0x0000000303ff7812 */ /* 0x000fe2000782484e */
[----:B------:R-:W-:Y:S01]  /*7180*/  @!UPT UIADD3 URZ, UPT, UPT, URZ, URZ, URZ ;  /* 0x000000fffffff290 */ /* 0x000fe2000fffe0ff */
[----:B----4-:R-:W-:Y:S11]  /*7190*/  @P0 BRA `(.L_x_92) ;  /* 0x0000000000080947 */ /* 0x010ff60003800000 */
[----:B------:R-:W3:Y:S02]  /*71a0*/  SYNCS.PHASECHK.TRANS64.TRYWAIT P0, [R87+URZ+0xb0], R0 ;  /* 0x0000b000570075a7 */ /* 0x000ee400080011ff */
[----:B---3--:R-:W-:Y:S05]  /*71b0*/  @!P0 BRA `(.L_x_93) ;  /* 0x0000001c00808947 */ /* 0x008fea0003800000 */
.L_x_92:
[----:B------:R-:W-:Y:S05]  /*71c0*/  @!P1 BRA `(.L_x_94) ;  /* 0x0000000000409947 */ /* 0x000fea0003800000 */
[----:B------:R-:W4:Y:S01]  /*71d0*/  LDCU.64 UR8, c[0x4][0x70] ;  /* 0x01000e00ff0877ac */ /* 0x000f220008000a00 */
[----:B------:R-:W-:Y:S01]  /*71e0*/  MOV R3, 0x0 ;  /* 0x0000000000037802 */ /* 0x000fe20000000f00 */
[----:B------:R-:W-:Y:S02]  /*71f0*/  HFMA2 R12, -RZ, RZ, 0, 5.9604644775390625e-08 ;  /* 0x00000001ff0c7431 */ /* 0x000fe400000001ff */
[----:B------:R-:W-:Y:S02]  /*7200*/  IMAD.MOV.U32 R8, RZ, RZ, 0x192 ;  /* 0x00000192ff087424 */ /* 0x000fe400078e00ff */
[----:B------:R-:W-:Y:S01]  /*7210*/  IMAD.MOV.U32 R13, RZ, RZ, RZ ;  /* 0x000000ffff0d7224 */ /* 0x000fe200078e00ff */
[----:B------:R-:W5:Y:S01]  /*7220*/  LDCU.64 UR6, c[0x4][0x78] ;  /* 0x01000f00ff0677ac */ /* 0x000f620008000a00 */
[----:B------:R-:W1:Y:S01]  /*7230*/  LDC.64 R2, c[0x4][R3] ;  /* 0x0100000003027b82 */ /* 0x000e620000000a00 */
[----:B------:R-:W2:Y:S01]  /*7240*/  LDCU.64 UR4, c[0x4][0x10] ;  /* 0x01000200ff0477ac */ /* 0x000ea20008000a00 */
[----:B----4-:R-:W-:Y:S01]  /*7250*/  MOV R5, UR9 ;  /* 0x0000000900057c02 */ /* 0x010fe20008000f00 */
[----:B------:R-:W-:Y:S01]  /*7260*/  IMAD.U32 R4, RZ, RZ, UR8 ;  /* 0x00000008ff047e24 */ /* 0x000fe2000f8e00ff */
[----:B-----5:R-:W-:Y:S01]  /*7270*/  MOV R7, UR7 ;  /* 0x0000000700077c02 */ /* 0x020fe20008000f00 */
[----:B------:R-:W-:Y:S01]  /*7280*/  IMAD.U32 R6, RZ, RZ, UR6 ;  /* 0x00000006ff067e24 */ /* 0x000fe2000f8e00ff */
[----:B--2---:R-:W-:Y:S01]  /*7290*/  MOV R11, UR5 ;  /* 0x00000005000b7c02 */ /* 0x004fe20008000f00 */
[----:B------:R-:W-:Y:S02]  /*72a0*/  IMAD.U32 R10, RZ, RZ, UR4 ;  /* 0x00000004ff0a7e24 */ /* 0x000fe4000f8e00ff */
[----:B------:R-:W-:Y:S07]  /*72b0*/  LEPC R20, `(.L_x_94) ;  /* 0x000000001014794e */ /* 0x000fee0000000000 */
[----:B-1-3--:R-:W-:Y:S05]  /*72c0*/  CALL.ABS.NOINC R2 ;  /* 0x0000000002007343 */ /* 0x00afea0003c00000 */
.L_x_94:
[----:B--2---:R-:W-:Y:S01]  /*72d0*/  LOP3.LUT R20, R56, 0xffffe000, RZ, 0xc0, !PT ;  /* 0xffffe00038147812 */ /* 0x004fe200078ec0ff */
[----:B------:R-:W-:Y:S05]  /*72e0*/  WARPSYNC.ALL ;  /* 0x0000000000007948 */ /* 0x000fea0003800000 */
[----:B------:R-:W-:Y:S01]  /*72f0*/  R2UR UR4, R34 ;  /* 0x00000000220472ca */ /* 0x000fe200000e0000 */
[----:B------:R-:W-:Y:S01]  /*7300*/  IMAD.SHL.U32 R86, R81, 0x4, RZ ;  /* 0x0000000451567824 */ /* 0x000fe200078e00ff */
[----:B------:R-:W-:Y:S01]  /*7310*/  LOP3.LUT R21, R57, 0xffffe000, RZ, 0xc0, !PT ;  /* 0xffffe00039157812 */ /* 0x000fe200078ec0ff */
[----:B------:R-:W-:Y:S01]  /*7320*/  IMAD.U32 R85, RZ, RZ, UR58 ;  /* 0x0000003aff557e24 */ /* 0x000fe2000f8e00ff */
[----:B------:R-:W-:Y:S01]  /*7330*/  LOP3.LUT R40, R58, 0xffffe000, RZ, 0xc0, !PT ;  /* 0xffffe0003a287812 */ /* 0x000fe200078ec0ff */
[----:B------:R-:W-:Y:S01]  /*7340*/  BSSY.RECONVERGENT B0, `(.L_x_95) ;  /* 0x0000059000007945 */ /* 0x000fe20003800200 */
[----:B-1----:R-:W-:Y:S01]  /*7350*/  LOP3.LUT R41, R54, 0xffffe000, RZ, 0xc0, !PT ;  /* 0xffffe00036297812 */ /* 0x002fe200078ec0ff */
[----:B------:R-:W-:Y:S01]  /*7360*/  IMAD R90, R85, 0x800, R76 ;  /* 0x00000800555a7824 */ /* 0x000fe200078e024c */
[----:B------:R-:W-:Y:S01]  /*7370*/  ISETP.NE.AND P0, PT, R77, RZ, PT ;  /* 0x000000ff4d00720c */ /* 0x000fe20003f05270 */
[----:B------:R-:W-:Y:S03]  /*7380*/  IMAD.SHL.U32 R85, R80, 0x4, RZ ;  /* 0x0000000450557824 */ /* 0x000fe600078e00ff */
[----:B------:R-:W-:Y:S01]  /*7390*/  LEA R90, R90, UR51, 0x2 ;  /* 0x000000335a5a7c11 */ /* 0x000fe2000f8e10ff */
[----:B------:R-:W3:Y:S03]  /*73a0*/  LDTM.16dp128bit.x8 R4, tmem[UR4] ;  /* 0x00000004000479ee */ /* 0x000ee60008180000 */
[C-C-:B------:R-:W-:Y:S02]  /*73b0*/  IADD3 R93, PT, PT, R86.reuse, 0x400, R90.reuse ;  /* 0x00000400565d7810 */ /* 0x140fe40007ffe05a */
[----:B------:R-:W-:Y:S05]  /*73c0*/  IADD3 R91, PT, PT, R85, 0x400, R90 ;  /* 0x00000400555b7810 */ /* 0x000fea0007ffe05a */
[----:B------:R-:W-:Y:S02]  /*73d0*/  IMAD.IADD R92, R86, 0x1, R91 ;  /* 0x00000001565c7824 */ /* 0x000fe400078e025b */
[C---:B---3--:R-:W-:Y:S01]  /*73e0*/  FMUL R0, R33.reuse, R4 ;  /* 0x0000000421007220 */ /* 0x048fe20000400000 */
[C---:B------:R-:W-:Y:S01]  /*73f0*/  FMUL R2, R33.reuse, R5 ;  /* 0x0000000521027220 */ /* 0x040fe20000400000 */
[C---:B------:R-:W-:Y:S01]  /*7400*/  FMUL R3, R33.reuse, R6 ;  /* 0x0000000621037220 */ /* 0x040fe20000400000 */
[----:B------:R-:W-:Y:S01]  /*7410*/  FMUL R7, R33, R7 ;  /* 0x0000000721077220 */ /* 0x000fe20000400000 */
[----:B------:R-:W-:Y:S01]  /*7420*/  FFMA R36, R35, R20, R0 ;  /* 0x0000001423247223 */ /* 0x000fe20000000000 */
[----:B------:R-:W-:Y:S01]  /*7430*/  LOP3.LUT R20, R59, 0xffffe000, RZ, 0xc0, !PT ;  /* 0xffffe0003b147812 */ /* 0x000fe200078ec0ff */
[C---:B------:R-:W-:Y:S01]  /*7440*/  FFMA R37, R35.reuse, R21, R2 ;  /* 0x0000001523257223 */ /* 0x040fe20000000002 */
[----:B------:R-:W-:Y:S01]  /*7450*/  LOP3.LUT R21, R52, 0xffffe000, RZ, 0xc0, !PT ;  /* 0xffffe00034157812 */ /* 0x000fe200078ec0ff */
[----:B------:R-:W-:Y:S01]  /*7460*/  FFMA R38, R35, R40, R3 ;  /* 0x0000002823267223 */ /* 0x000fe20000000003 */
[----:B------:R-:W-:Y:S01]  /*7470*/  LOP3.LUT R40, R53, 0xffffe000, RZ, 0xc0, !PT ;  /* 0xffffe00035287812 */ /* 0x000fe200078ec0ff */
[----:B------:R-:W-:Y:S01]  /*7480*/  FMUL R4, R33, R8 ;  /* 0x0000000821047220 */ /* 0x000fe20000400000 */
[----:B------:R-:W-:Y:S01]  /*7490*/  F2FP.TF32.F32.PACK_B R36, R36 ;  /* 0x00000024ff24723e */ /* 0x000fe200024050ff */
[----:B------:R-:W-:Y:S01]  /*74a0*/  FFMA R39, R35, R20, R7 ;  /* 0x0000001423277223 */ /* 0x000fe20000000007 */
[----:B------:R-:W-:Y:S01]  /*74b0*/  LOP3.LUT R20, R55, 0xffffe000, RZ, 0xc0, !PT ;  /* 0xffffe00037147812 */ /* 0x000fe200078ec0ff */
[C---:B------:R-:W-:Y:S01]  /*74c0*/  FMUL R5, R33.reuse, R9 ;  /* 0x0000000921057220 */ /* 0x040fe20000400000 */
[----:B------:R-:W-:Y:S01]  /*74d0*/  F2FP.TF32.F32.PACK_B R37, R37 ;  /* 0x00000025ff25723e */ /* 0x000fe200024050ff */
[C---:B------:R-:W-:Y:S01]  /*74e0*/  FMUL R6, R33.reuse, R10 ;  /* 0x0000000a21067220 */ /* 0x040fe20000400000 */
[----:B------:R-:W-:Y:S01]  /*74f0*/  F2FP.TF32.F32.PACK_B R38, R38 ;  /* 0x00000026ff26723e */ /* 0x000fe200024050ff */
[----:B------:R-:W-:Y:S01]  /*7500*/  FMUL R11, R33, R11 ;  /* 0x0000000b210b7220 */ /* 0x000fe20000400000 */
[----:B------:R-:W-:Y:S01]  /*7510*/  F2FP.TF32.F32.PACK_B R39, R39 ;  /* 0x00000027ff27723e */ /* 0x000fe200024050ff */
[C---:B------:R-:W-:Y:S01]  /*7520*/  FFMA R4, R35.reuse, R21, R4 ;  /* 0x0000001523047223 */ /* 0x040fe20000000004 */
[----:B------:R-:W-:Y:S01]  /*7530*/  LOP3.LUT R21, R48, 0xffffe000, RZ, 0xc0, !PT ;  /* 0xffffe00030157812 */ /* 0x000fe200078ec0ff */
[----:B------:R-:W-:Y:S01]  /*7540*/  FFMA R5, R35, R40, R5 ;  /* 0x0000002823057223 */ /* 0x000fe20000000005 */
[----:B------:R-:W-:Y:S01]  /*7550*/  LOP3.LUT R40, R51, 0xffffe000, RZ, 0xc0, !PT ;  /* 0xffffe00033287812 */ /* 0x000fe200078ec0ff */
[----:B------:R-:W-:Y:S01]  /*7560*/  FFMA R6, R35, R41, R6 ;  /* 0x0000002923067223 */ /* 0x000fe20000000006 */
[----:B------:R-:W-:Y:S01]  /*7570*/  LOP3.LUT R41, R50, 0xffffe000, RZ, 0xc0, !PT ;  /* 0xffffe00032297812 */ /* 0x000fe200078ec0ff */
[----:B------:R-:W-:Y:S01]  /*7580*/  FMUL R8, R33, R12 ;  /* 0x0000000c21087220 */ /* 0x000fe20000400000 */
[----:B------:R-:W-:Y:S01]  /*7590*/  F2FP.TF32.F32.PACK_B R4, R4 ;  /* 0x00000004ff04723e */ /* 0x000fe200024050ff */
[----:B------:R-:W-:Y:S01]  /*75a0*/  FFMA R7, R35, R20, R11 ;  /* 0x0000001423077223 */ /* 0x000fe2000000000b */
[----:B------:R-:W-:Y:S01]  /*75b0*/  LOP3.LUT R20, R49, 0xffffe000, RZ, 0xc0, !PT ;  /* 0xffffe00031147812 */ /* 0x000fe200078ec0ff */
[----:B------:R-:W-:Y:S01]  /*75c0*/  FMUL R9, R33, R13 ;  /* 0x0000000d21097220 */ /* 0x000fe20000400000 */
[----:B------:R-:W-:Y:S01]  /*75d0*/  F2FP.TF32.F32.PACK_B R5, R5 ;  /* 0x00000005ff05723e */ /* 0x000fe200024050ff */
[----:B------:R1:W-:Y:S01]  /*75e0*/  STSM.16.M88.4 [R90+0x400], R36 ;  /* 0x000400245a007844 */ /* 0x0003e20000000200 */
[----:B------:R-:W-:Y:S01]  /*75f0*/  F2FP.TF32.F32.PACK_B R6, R6 ;  /* 0x00000006ff06723e */ /* 0x000fe200024050ff */
[----:B------:R-:W-:Y:S01]  /*7600*/  FFMA R8, R35, R21, R8 ;  /* 0x0000001523087223 */ /* 0x000fe20000000008 */
[----:B------:R-:W-:Y:S01]  /*7610*/  LOP3.LUT R21, R44, 0xffffe000, RZ, 0xc0, !PT ;  /* 0xffffe0002c157812 */ /* 0x000fe200078ec0ff */
[C---:B------:R-:W-:Y:S01]  /*7620*/  FMUL R10, R33.reuse, R14 ;  /* 0x0000000e210a7220 */ /* 0x040fe20000400000 */
[C---:B------:R-:W-:Y:S01]  /*7630*/  FMUL R15, R33.reuse, R15 ;  /* 0x0000000f210f7220 */ /* 0x040fe20000400000 */
[----:B------:R-:W-:Y:S01]  /*7640*/  FMUL R12, R33, R16 ;  /* 0x00000010210c7220 */ /* 0x000fe20000400000 */
[C---:B------:R-:W-:Y:S01]  /*7650*/  FFMA R9, R35.reuse, R20, R9 ;  /* 0x0000001423097223 */ /* 0x040fe20000000009 */
[C---:B------:R-:W-:Y:S01]  /*7660*/  FFMA R10, R35.reuse, R41, R10 ;  /* 0x00000029230a7223 */ /* 0x040fe2000000000a */
[C---:B------:R-:W-:Y:S01]  /*7670*/  FFMA R11, R35.reuse, R40, R15 ;  /* 0x00000028230b7223 */ /* 0x040fe2000000000f */
[----:B------:R-:W-:Y:S01]  /*7680*/  FFMA R12, R35, R21, R12 ;  /* 0x00000015230c7223 */ /* 0x000fe2000000000c */
[----:B------:R-:W-:Y:S01]  /*7690*/  LOP3.LUT R20, R45, 0xffffe000, RZ, 0xc0, !PT ;  /* 0xffffe0002d147812 */ /* 0x000fe200078ec0ff */
[C---:B------:R-:W-:Y:S01]  /*76a0*/  FMUL R13, R33.reuse, R17 ;  /* 0x00000011210d7220 */ /* 0x040fe20000400000 */
[----:B------:R-:W-:Y:S01]  /*76b0*/  LOP3.LUT R21, R46, 0xffffe000, RZ, 0xc0, !PT ;  /* 0xffffe0002e157812 */ /* 0x000fe200078ec0ff */
[----:B------:R-:W-:Y:S01]  /*76c0*/  FMUL R14, R33, R18 ;  /* 0x00000012210e7220 */ /* 0x000fe20000400000 */
[----:B------:R-:W-:Y:S01]  /*76d0*/  LOP3.LUT R40, R47, 0xffffe000, RZ, 0xc0, !PT ;  /* 0xffffe0002f287812 */ /* 0x000fe200078ec0ff */
[----:B------:R-:W-:Y:S01]  /*76e0*/  FMUL R19, R33, R19 ;  /* 0x0000001321137220 */ /* 0x000fe20000400000 */
[----:B------:R-:W-:Y:S01]  /*76f0*/  F2FP.TF32.F32.PACK_B R7, R7 ;  /* 0x00000007ff07723e */ /* 0x000fe200024050ff */
[C---:B------:R-:W-:Y:S01]  /*7700*/  FFMA R13, R35.reuse, R20, R13 ;  /* 0x00000014230d7223 */ /* 0x040fe2000000000d */
[C---:B------:R-:W-:Y:S01]  /*7710*/  FFMA R14, R35.reuse, R21, R14 ;  /* 0x00000015230e7223 */ /* 0x040fe2000000000e */
[----:B------:R-:W-:Y:S01]  /*7720*/  FFMA R15, R35, R40, R19 ;  /* 0x00000028230f7223 */ /* 0x000fe20000000013 */
[----:B------:R-:W-:Y:S01]  /*7730*/  F2FP.TF32.F32.PACK_B R8, R8 ;  /* 0x00000008ff08723e */ /* 0x000fe200024050ff */
[----:B------:R1:W-:Y:S01]  /*7740*/  STSM.16.M88.4 [R93], R4 ;  /* 0x000000045d007844 */ /* 0x0003e20000000200 */
[----:B------:R-:W-:Y:S02]  /*7750*/  F2FP.TF32.F32.PACK_B R9, R9 ;  /* 0x00000009ff09723e */ /* 0x000fe400024050ff */
[----:B------:R-:W-:Y:S02]  /*7760*/  F2FP.TF32.F32.PACK_B R10, R10 ;  /* 0x0000000aff0a723e */ /* 0x000fe400024050ff */
[----:B------:R-:W-:Y:S02]  /*7770*/  F2FP.TF32.F32.PACK_B R11, R11 ;  /* 0x0000000bff0b723e */ /* 0x000fe400024050ff */
[----:B------:R-:W-:Y:S02]  /*7780*/  F2FP.TF32.F32.PACK_B R12, R12 ;  /* 0x0000000cff0c723e */ /* 0x000fe400024050ff */
[----:B------:R-:W-:Y:S01]  /*7790*/  F2FP.TF32.F32.PACK_B R13, R13 ;  /* 0x0000000dff0d723e */ /* 0x000fe200024050ff */
[----:B------:R1:W-:Y:S01]  /*77a0*/  STSM.16.M88.4 [R91], R8 ;  /* 0x000000085b007844 */ /* 0x0003e20000000200 */
[----:B------:R-:W-:Y:S02]  /*77b0*/  F2FP.TF32.F32.PACK_B R14, R14 ;  /* 0x0000000eff0e723e */ /* 0x000fe400024050ff */
[----:B------:R-:W-:Y:S05]  /*77c0*/  F2FP.TF32.F32.PACK_B R15, R15 ;  /* 0x0000000fff0f723e */ /* 0x000fea00024050ff */
[----:B------:R1:W-:Y:S01]  /*77d0*/  STSM.16.M88.4 [R92], R12 ;  /* 0x0000000c5c007844 */ /* 0x0003e20000000200 */
[----:B------:R-:W-:Y:S01]  /*77e0*/  @!PT LDS RZ, [RZ] ;  /* 0x00000000fffff984 */ /* 0x000fe20000000800 */
[----:B------:R-:W-:Y:S01]  /*77f0*/  @!PT LDS RZ, [RZ] ;  /* 0x00000000fffff984 */ /* 0x000fe20000000800 */
[----:B------:R-:W-:Y:S01]  /*7800*/  @!PT LDS RZ, [RZ] ;  /* 0x00000000fffff984 */ /* 0x000fe20000000800 */
[----:B------:R-:W-:Y:S01]  /*7810*/  @!PT LDS RZ, [RZ] ;  /* 0x00000000fffff984 */ /* 0x000fe20000000800 */
[----:B------:R2:W-:Y:S07]  /*7820*/  MEMBAR.ALL.CTA ;  /* 0x0000000000007992 */ /* 0x0005ee0000008000 */
[----:B--2---:R-:W2:Y:S02]  /*7830*/  FENCE.VIEW.ASYNC.S ;  /* 0x00000000000073c6 */ /* 0x004ea40000000000 */
[----:B--2---:R-:W-:Y:S06]  /*7840*/  BAR.SYNC.DEFER_BLOCKING 0x1, 0x80 ;  /* 0x0042000000007b1d */ /* 0x004fec0000010000 */
[----:B------:R-:W-:Y:S05]  /*7850*/  @P0 BRA `(.L_x_96) ;  /* 0x00000000001c0947 */ /* 0x000fea0003800000 */
[----:B------:R-:W-:Y:S02]  /*7860*/  UIADD3 UR4, UP0, UPT, UR60, 0x780, URZ ;  /* 0x000007803c047890 */ /* 0x000fe4000ff1e0ff */
[----:B------:R-:W-:Y:S02]  /*7870*/  ULEA UR6, UR58, UR51, 0xd ;  /* 0x000000333a067291 */ /* 0x000fe4000f8e68ff */
[----:B------:R-:W-:Y:S02]  /*7880*/  UIADD3.X UR5, UPT, UPT, URZ, UR61, URZ, UP0, !UPT ;  /* 0x0000003dff057290 */ /* 0x000fe400087fe4ff */
[----:B------:R-:W-:Y:S01]  /*7890*/  UIADD3 UR40, UPT, UPT, UR6, 0x400, URZ ;  /* 0x0000040006287890 */ /* 0x000fe2000fffe0ff */
[----:B------:R-:W-:Y:S08]  /*78a0*/  UMOV UR41, UR52 ;  /* 0x0000003400297c82 */ /* 0x000ff00008000000 */
[----:B------:R2:W-:Y:S02]  /*78b0*/  UTMASTG.5D [UR40], [UR4] ;  /* 0x00000028040073b5 */ /* 0x0005e40008020000 */
[----:B--2---:R0:W-:Y:S02]  /*78c0*/  UTMACMDFLUSH ;  /* 0x00000000000079b7 */ /* 0x0041e40000000000 */
.L_x_96:
[----:B------:R-:W-:Y:S05]  /*78d0*/  BSYNC.RECONVERGENT B0 ;  /* 0x0000000000007941 */ /* 0x000fea0003800200 */
.L_x_95:
[----:B------:R-:W-:Y:S01]  /*78e0*/  UIADD3 UR47, UPT, UPT, UR58, 0x1, URZ ;  /* 0x000000013a2f7890 */ /* 0x000fe2000fffe0ff */
[----:B------:R-:W-:Y:S03]  /*78f0*/  BSSY.RECONVERGENT B0, `(.L_x_97) ;  /* 0x0000005000007945 */ /* 0x000fe60003800200 */
[----:B------:R-:W-:Y:S04]  /*7900*/  UISETP.NE.AND UP0, UPT, UR47, 0x3, UPT ;  /* 0x000000032f00788c */ /* 0x000fe8000bf05270 */
[----:B------:R-:W-:Y:S01]  /*7910*/  USEL UR59, UR47, URZ, UP0 ;  /* 0x000000ff2f3b7287 */ /* 0x000fe20008000000 */
[----:B------:R-:W-:Y:S11]  /*7920*/  @P0 BRA `(.L_x_98) ;  /* 0x0000000000040947 */ /* 0x000ff60003800000 */
[----:B------:R-:W-:Y:S04]  /*7930*/  DEPBAR.LE SB0, 0x1 ;  /* 0x000080400000791a */ /* 0x000fe80000000000 */
.L_x_98:
[----:B------:R-:W-:Y:S05]  /*7940*/  BSYNC.RECONVERGENT B0 ;  /* 0x0000000000007941 */ /* 0x000fea0003800200 */
.L_x_97:
[----:B------:R-:W-:Y:S01]  /*7950*/  BAR.SYNC.DEFER_BLOCKING 0x1, 0x80 ;  /* 0x0042000000007b1d */ /* 0x000fe20000010000 */
[----:B------:R-:W-:Y:S01]  /*7960*/  ISETP.NE.AND P1, PT, R84, RZ, PT ;  /* 0x000000ff5400720c */ /* 0x000fe20003f25270 */
[----:B------:R-:W-:Y:S01]  /*7970*/  UISETP.NE.AND UP0, UPT, UR55, URZ, UPT ;  /* 0x000000ff3700728c */ /* 0x000fe2000bf05270 */
[----:B------:R-:W-:Y:S11]  /*7980*/  LEA R3, R43, UR51, 0x3 ;  /* 0x000000332b037c11 */ /* 0x000ff6000f8e18ff */
[----:B-1----:R-:W-:Y:S01]  /*7990*/  @P1 SHF.L.U32 R4, R42, 0x1f, RZ ;  /* 0x0000001f2a041819 */ /* 0x002fe200000006ff */
[----:B------:R-:W-:Y:S06]  /*79a0*/  BRA.U !UP0, `(.L_x_99) ;  /* 0x0000000108247547 */ /* 0x000fec000b800000 */
[----:B------:R-:W1:Y:S01]  /*79b0*/  S2R R0, SR_CgaCtaId ;  /* 0x0000000000007919 */ /* 0x000e620000008800 */
[----:B------:R-:W-:Y:S01]  /*79c0*/  IMAD.U32 R2, RZ, RZ, UR54 ;  /* 0x00000036ff027e24 */ /* 0x000fe2000f8e00ff */
[----:B------:R-:W-:Y:S04]  /*79d0*/  UIADD3 UR54, UPT, UPT, UR54, 0x1, URZ ;  /* 0x0000000136367890 */ /* 0x000fe8000fffe0ff */
[----:B------:R-:W-:Y:S01]  /*79e0*/  @P1 LEA R2, R2, UR51, 0x3 ;  /* 0x0000003302021c11 */ /* 0x000fe2000f8e18ff */
[----:B------:R-:W-:Y:S04]  /*79f0*/  UISETP.NE.AND UP0, UPT, UR54, 0x3, UPT ;  /* 0x000000033600788c */ /* 0x000fe8000bf05270 */
[----:B------:R-:W-:Y:S01]  /*7a00*/  @P1 VIADD R5, R2, 0x78 ;  /* 0x0000007802051836 */ /* 0x000fe20000000000 */
[----:B------:R-:W-:Y:S04]  /*7a10*/  USEL UR54, UR54, URZ, UP0 ;  /* 0x000000ff36367287 */ /* 0x000fe80008000000 */
[----:B-1----:R-:W-:Y:S04]  /*7a20*/  @P1 PRMT R0, R0, 0x654, R5 ;  /* 0x0000065400001816 */ /* 0x002fe80000000005 */
[----:B------:R1:W-:Y:S04]  /*7a30*/  @P1 SYNCS.ARRIVE.TRANS64.RED.A1T0 RZ, [R0+URZ], RZ ;  /* 0x000000ff00ff19a7 */ /* 0x0003e800081004ff */
.L_x_99:
[----:B------:R-:W2:Y:S01]  /*7a40*/  @P1 SYNCS.PHASECHK.TRANS64.TRYWAIT P0, [R3+URZ+0x60], R4 ;  /* 0x00006004030015a7 */ /* 0x000ea200080011ff */
[----:B------:R-:W-:Y:S01]  /*7a50*/  BSSY B1, `(.L_x_100) ;  /* 0x0000017000017945 */ /* 0x000fe20003800000 */
[----:B--2---:R-:W-:Y:S03]  /*7a60*/  @P1 SEL R88, RZ, 0x1, !P0 ;  /* 0x00000001ff581807 */ /* 0x004fe60004000000 */
[----:B------:R-:W-:Y:S05]  /*7a70*/  @!P1 BRA `(.L_x_101) ;  /* 0x0000000000509947 */ /* 0x000fea0003800000 */
[----:B------:R-:W-:Y:S01]  /*7a80*/  ISETP.NE.AND P1, PT, R89, RZ, PT ;  /* 0x000000ff5900720c */ /* 0x000fe20003f25270 */
[----:B------:R-:W-:Y:S01]  /*7a90*/  BSSY B0, `(.L_x_102) ;  /* 0x000000a000007945 */ /* 0x000fe20003800000 */
[----:B------:R-:W-:Y:S11]  /*7aa0*/  ISETP.NE.AND P0, PT, R88, RZ, PT ;  /* 0x000000ff5800720c */ /* 0x000ff60003f05270 */
[----:B------:R-:W-:Y:S05]  /*7ab0*/  @P1 IMAD R2, R43, 0x800, R76 ;  /* 0x000008002b021824 */ /* 0x000fea00078e024c */
[----:B------:R-:W-:Y:S05]  /*7ac0*/  @P1 LEA R2, R2, UR51, 0x2 ;  /* 0x0000003302021c11 */ /* 0x000fea000f8e10ff */
[--C-:B------:R-:W-:Y:S02]  /*7ad0*/  @P1 IMAD.IADD R5, R85, 0x1, R2.reuse ;  /* 0x0000000155051824 */ /* 0x100fe400078e0202 */
[----:B-1----:R-:W-:Y:S01]  /*7ae0*/  @P1 IMAD.IADD R0, R86, 0x1, R2 ;  /* 0x0000000156001824 */ /* 0x002fe200078e0202 */
[----:B------:R-:W-:Y:S06]  /*7af0*/  @P0 BRA `(.L_x_103) ;  /* 0x00000000000c0947 */ /* 0x000fec0003800000 */
[----:B------:R-:W-:Y:S04]  /*7b00*/  SHF.L.U32 R42, R42, 0x1f, RZ ;  /* 0x0000001f2a2a7819 */ /* 0x000fe800000006ff */
[----:B------:R-:W1:Y:S02]  /*7b10*/  SYNCS.PHASECHK.TRANS64.TRYWAIT P0, [R3+URZ+0x60], R42 ;  /* 0x0000602a030075a7 */ /* 0x000e6400080011ff */
[----:B-1----:R-:W-:Y:S05]  /*7b20*/  @!P0 BRA `(.L_x_104) ;  /* 0x0000001400388947 */ /* 0x002fea0003800000 */
.L_x_103:
[----:B------:R-:W-:Y:S05]  /*7b30*/  BSYNC B0 ;  /* 0x0000000000007941 */ /* 0x000fea0003800000 */
.L_x_102:
[----:B------:R-:W-:Y:S11]  /*7b40*/  ISETP.NE.AND P0, PT, R89, RZ, PT ;  /* 0x000000ff5900720c */ /* 0x000ff60003f05270 */
[----:B------:R-:W-:Y:S02]  /*7b50*/  @!UPT UIADD3 URZ, UPT, UPT, URZ, URZ, URZ ;  /* 0x000000fffffff290 */ /* 0x000fe4000fffe0ff */
[----:B-1----:R-:W-:Y:S01]  /*7b60*/  @P0 IADD3 R3, PT, PT, R86, R5, RZ ;  /* 0x0000000556030210 */ /* 0x002fe20007ffe0ff */
[----:B------:R-:W-:Y:S05]  /*7b70*/  @P0 WARPSYNC.ALL ;  /* 0x0000000000000948 */ /* 0x000fea0003800000 */
[----:B------:R2:W3:Y:S04]  /*7b80*/  @P0 LDSM.16.M88.4 R56, [R2+0x400] ;  /* 0x000400000238083b */ /* 0x0004e80000000200 */
[----:B------:R2:W4:Y:S04]  /*7b90*/  @P0 LDSM.16.M88.4 R52, [R0+0x400] ;  /* 0x000400000034083b */ /* 0x0005280000000200 */
[----:B------:R2:W1:Y:S04]  /*7ba0*/  @P0 LDSM.16.M88.4 R48, [R5+0x400] ;  /* 0x000400000530083b */ /* 0x0004680000000200 */
[----:B------:R2:W1:Y:S02]  /*7bb0*/  @P0 LDSM.16.M88.4 R44, [R3+0x400] ;  /* 0x00040000032c083b */ /* 0x0004640000000200 */
.L_x_101:
[----:B------:R-:W-:Y:S05]  /*7bc0*/  BSYNC B1 ;  /* 0x0000000000017941 */ /* 0x000fea0003800000 */
.L_x_100:
[----:B--2---:R-:W-:Y:S05]  /*7bd0*/  VIADD R3, R34, 0x20 ;  /* 0x0000002022037836 */ /* 0x004fea0000000000 */
[----:B------:R-:W-:Y:S04]  /*7be0*/  SHF.R.U32.HI R3, RZ, 0x15, R3 ;  /* 0x00000015ff037819 */ /* 0x000fe80000011603 */
[----:B------:R-:W-:Y:S11]  /*7bf0*/  LOP3.LUT P0, RZ, R3, 0x3, R78, 0x48, !PT ;  /* 0x0000000303ff7812 */ /* 0x000ff6000780484e */
[----:B------:R-:W-:Y:S02]  /*7c00*/  @!UPT UIADD3 URZ, UPT, UPT, URZ, URZ, URZ ;  /* 0x000000fffffff290 */ /* 0x000fe4000fffe0ff */
[----:B------:R-:W-:Y:S05]  /*7c10*/  @!P0 BRA `(.L_x_105) ;  /* 0x0000000000408947 */ /* 0x000fea0003800000 */
[----:B------:R-:W2:Y:S01]  /*7c20*/  LDCU.64 UR8, c[0x4][0x70] ;  /* 0x01000e00ff0877ac */ /* 0x000ea20008000a00 */
[----:B------:R-:W-:Y:S01]  /*7c30*/  MOV R3, 0x0 ;  /* 0x0000000000037802 */ /* 0x000fe20000000f00 */
[----:B------:R-:W-:Y:S02]  /*7c40*/  HFMA2 R12, -RZ, RZ, 0, 5.9604644775390625e-08 ;  /* 0x00000001ff0c7431 */ /* 0x000fe400000001ff */
[----:B------:R-:W-:Y:S02]  /*7c50*/  IMAD.MOV.U32 R8, RZ, RZ, 0x192 ;  /* 0x00000192ff087424 */ /* 0x000fe400078e00ff */
[----:B------:R-:W-:Y:S01]  /*7c60*/  IMAD.MOV.U32 R13, RZ, RZ, RZ ;  /* 0x000000ffff0d7224 */ /* 0x000fe200078e00ff */
[----:B------:R-:W5:Y:S01]  /*7c70*/  LDCU.64 UR6, c[0x4][0x78] ;  /* 0x01000f00ff0677ac */ /* 0x000f620008000a00 */
[----:B------:R-:W1:Y:S01]  /*7c80*/  LDC.64 R2, c[0x4][R3] ;  /* 0x0100000003027b82 */ /* 0x000e620000000a00 */
[----:B------:R-:W3:Y:S01]  /*7c90*/  LDCU.64 UR4, c[0x4][0x10] ;  /* 0x01000200ff0477ac */ /* 0x000ee20008000a00 */
[----:B--2---:R-:W-:Y:S01]  /*7ca0*/  MOV R5, UR9 ;  /* 0x0000000900057c02 */ /* 0x004fe20008000f00 */
[----:B------:R-:W-:Y:S01]  /*7cb0*/  IMAD.U32 R4, RZ, RZ, UR8 ;  /* 0x00000008ff047e24 */ /* 0x000fe2000f8e00ff */
[----:B-----5:R-:W-:Y:S01]  /*7cc0*/  MOV R7, UR7 ;  /* 0x0000000700077c02 */ /* 0x020fe20008000f00 */
[----:B------:R-:W-:Y:S01]  /*7cd0*/  IMAD.U32 R6, RZ, RZ, UR6 ;  /* 0x00000006ff067e24 */ /* 0x000fe2000f8e00ff */
[----:B---3--:R-:W-:Y:S01]  /*7ce0*/  MOV R11, UR5 ;  /* 0x00000005000b7c02 */ /* 0x008fe20008000f00 */
[----:B------:R-:W-:Y:S02]  /*7cf0*/  IMAD.U32 R10, RZ, RZ, UR4 ;  /* 0x00000004ff0a7e24 */ /* 0x000fe4000f8e00ff */
[----:B------:R-:W-:Y:S07]  /*7d00*/  LEPC R20, `(.L_x_105) ;  /* 0x000000001014794e */ /* 0x000fee0000000000 */
[----:B-1--4-:R-:W-:Y:S05]  /*7d10*/  CALL.ABS.NOINC R2 ;  /* 0x0000000002007343 */ /* 0x012fea0003c00000 */
.L_x_105:
[----:B------:R-:W-:Y:S01]  /*7d20*/  ISETP.NE.AND P0, PT, R77, RZ, PT ;  /* 0x000000ff4d00720c */ /* 0x000fe20003f05270 */
[----:B------:R-:W-:Y:S05]  /*7d30*/  WARPSYNC.ALL ;  /* 0x0000000000007948 */ /* 0x000fea0003800000 */
[----:B------:R-:W-:Y:S01]  /*7d40*/  R2UR UR4, R34 ;  /* 0x00000000220472ca */ /* 0x000fe200000e0000 */
[----:B------:R-:W-:Y:S01]  /*7d50*/  BSSY.RECONVERGENT B0, `(.L_x_106) ;  /* 0x0000060000007945 */ /* 0x000fe20003800200 */
[----:B------:R-:W-:Y:S01]  /*7d60*/  R2UR UR5, R87 ;  /* 0x00000000570572ca */ /* 0x000fe200000e0000 */
[----:B------:R-:W-:Y:S01]  /*7d70*/  IMAD.U32 R87, RZ, RZ, UR59 ;  /* 0x0000003bff577e24 */ /* 0x000fe2000f8e00ff */
[----:B-1-3--:R-:W-:Y:S02]  /*7d80*/  LOP3.LUT R0, R56, 0xffffe000, RZ, 0xc0, !PT ;  /* 0xffffe00038007812 */ /* 0x00afe400078ec0ff */
[----:B------:R-:W-:Y:S01]  /*7d90*/  LOP3.LUT R2, R57, 0xffffe000, RZ, 0xc0, !PT ;  /* 0xffffe00039027812 */ /* 0x000fe200078ec0ff */
[----:B------:R-:W-:Y:S01]  /*7da0*/  IMAD R87, R87, 0x800, R76 ;  /* 0x0000080057577824 */ /* 0x000fe200078e024c */
[----:B------:R-:W-:Y:S02]  /*7db0*/  LOP3.LUT R3, R58, 0xffffe000, RZ, 0xc0, !PT ;  /* 0xffffe0003a037812 */ /* 0x000fe400078ec0ff */
[----:B------:R-:W-:Y:S02]  /*7dc0*/  LOP3.LUT R20, R59, 0xffffe000, RZ, 0xc0, !PT ;  /* 0xffffe0003b147812 */ /* 0x000fe400078ec0ff */
[----:B----4-:R-:W-:Y:S01]  /*7dd0*/  LOP3.LUT R21, R52, 0xffffe000, RZ, 0xc0, !PT ;  /* 0xffffe00034157812 */ /* 0x010fe200078ec0ff */
[----:B------:R-:W1:Y:S01]  /*7de0*/  LDTM.16dp128bit.x8 R4, tmem[UR4+0x20] ;  /* 0x00002004000479ee */ /* 0x000e620008180000 */
[----:B------:R-:W-:Y:S01]  /*7df0*/  LOP3.LUT R36, R53, 0xffffe000, RZ, 0xc0, !PT ;  /* 0xffffe00035247812 */ /* 0x000fe200078ec0ff */
[----:B------:R-:W-:Y:S01]  /*7e00*/  UIADD3 UR5, UPT, UPT, UR5, 0xc0, URZ ;  /* 0x000000c005057890 */ /* 0x000fe2000fffe0ff */
[----:B------:R-:W-:Y:S01]  /*7e10*/  LOP3.LUT R37, R54, 0xffffe000, RZ, 0xc0, !PT ;  /* 0xffffe00036257812 */ /* 0x000fe200078ec0ff */
[----:B------:R-:W-:Y:S01]  /*7e20*/  NOP ;  /* 0x0000000000007918 */ /* 0x000fe20000000000 */
[----:B------:R-:W-:Y:S01]  /*7e30*/  LOP3.LUT R38, R55, 0xffffe000, RZ, 0xc0, !PT ;  /* 0xffffe00037267812 */ /* 0x000fe200078ec0ff */
[----:B------:R-:W-:Y:S01]  /*7e40*/  UPRMT UR5, UR46, 0x654, UR5 ;  /* 0x000006542e057896 */ /* 0x000fe20008000005 */
[----:B------:R-:W-:Y:S02]  /*7e50*/  LOP3.LUT R39, R48, 0xffffe000, RZ, 0xc0, !PT ;  /* 0xffffe00030277812 */ /* 0x000fe400078ec0ff */
[----:B------:R-:W-:Y:S02]  /*7e60*/  LOP3.LUT R40, R49, 0xffffe000, RZ, 0xc0, !PT ;  /* 0xffffe00031287812 */ /* 0x000fe400078ec0ff */
[----:B------:R-:W-:Y:S02]  /*7e70*/  LOP3.LUT R41, R50, 0xffffe000, RZ, 0xc0, !PT ;  /* 0xffffe00032297812 */ /* 0x000fe400078ec0ff */
[----:B------:R-:W-:Y:S02]  /*7e80*/  LOP3.LUT R42, R51, 0xffffe000, RZ, 0xc0, !PT ;  /* 0xffffe000332a7812 */ /* 0x000fe400078ec0ff */
[----:B------:R-:W-:Y:S01]  /*7e90*/  LOP3.LUT R43, R44, 0xffffe000, RZ, 0xc0, !PT ;  /* 0xffffe0002c2b7812 */ /* 0x000fe200078ec0ff */
[----:B-1----:R-:W-:Y:S01]  /*7ea0*/  SYNCS.ARRIVE.TRANS64.RED.A1T0 RZ, [UR5], RZ ;  /* 0x000000ffffff79a7 */ /* 0x002fe20008100405 */
[----:B------:R-:W-:Y:S02]  /*7eb0*/  LOP3.LUT R44, R45, 0xffffe000, RZ, 0xc0, !PT ;  /* 0xffffe0002d2c7812 */ /* 0x000fe400078ec0ff */
[----:B------:R-:W-:Y:S02]  /*7ec0*/  LEA R87, R87, UR51, 0x2 ;  /* 0x0000003357577c11 */ /* 0x000fe4000f8e10ff */
[----:B------:R-:W-:Y:S02]  /*7ed0*/  LOP3.LUT R45, R46, 0xffffe000, RZ, 0xc0, !PT ;  /* 0xffffe0002e2d7812 */ /* 0x000fe400078ec0ff */
[----:B------:R-:W-:Y:S01]  /*7ee0*/  LOP3.LUT R46, R47, 0xffffe000, RZ, 0xc0, !PT ;  /* 0xffffe0002f2e7812 */ /* 0x000fe200078ec0ff */
[C---:B------:R-:W-:Y:S01]  /*7ef0*/  FMUL R4, R33.reuse, R4 ;  /* 0x0000000421047220 */ /* 0x040fe20000400000 */
[C-C-:B------:R-:W-:Y:S01]  /*7f00*/  IADD3 R88, PT, PT, R86.reuse, 0x400, R87.reuse ;  /* 0x0000040056587810 */ /* 0x140fe20007ffe057 */
[----:B------:R-:W-:Y:S01]  /*7f10*/  FMUL R5, R33, R5 ;  /* 0x0000000521057220 */ /* 0x000fe20000400000 */
[----:B------:R-:W-:Y:S01]  /*7f20*/  IADD3 R85, PT, PT, R85, 0x400, R87 ;  /* 0x0000040055557810 */ /* 0x000fe20007ffe057 */
[C---:B------:R-:W-:Y:S01]  /*7f30*/  FMUL R6, R33.reuse, R6 ;  /* 0x0000000621067220 */ /* 0x040fe20000400000 */
[----:B------:R-:W-:Y:S01]  /*7f40*/  FMUL R7, R33, R7 ;  /* 0x0000000721077220 */ /* 0x000fe20000400000 */
[----:B------:R-:W-:Y:S01]  /*7f50*/  FFMA R4, R35, R0, R4 ;  /* 0x0000000023047223 */ /* 0x000fe20000000004 */
[----:B------:R-:W-:Y:S01]  /*7f60*/  FMUL R8, R33, R8 ;  /* 0x0000000821087220 */ /* 0x000fe20000400000 */
[----:B------:R-:W-:Y:S01]  /*7f70*/  FFMA R5, R35, R2, R5 ;  /* 0x0000000223057223 */ /* 0x000fe20000000005 */
[----:B------:R-:W-:Y:S01]  /*7f80*/  FMUL R9, R33, R9 ;  /* 0x0000000921097220 */ /* 0x000fe20000400000 */
[----:B------:R-:W-:Y:S01]  /*7f90*/  FFMA R6, R35, R3, R6 ;  /* 0x0000000323067223 */ /* 0x000fe20000000006 */
[----:B------:R-:W-:Y:S01]  /*7fa0*/  F2FP.TF32.F32.PACK_B R4, R4 ;  /* 0x00000004ff04723e */ /* 0x000fe200024050ff */
[----:B------:R-:W-:Y:S01]  /*7fb0*/  FMUL R10, R33, R10 ;  /* 0x0000000a210a7220 */ /* 0x000fe20000400000 */
[----:B------:R-:W-:Y:S01]  /*7fc0*/  F2FP.TF32.F32.PACK_B R5, R5 ;  /* 0x00000005ff05723e */ /* 0x000fe200024050ff */
[----:B------:R-:W-:Y:S01]  /*7fd0*/  FFMA R7, R35, R20, R7 ;  /* 0x0000001423077223 */ /* 0x000fe20000000007 */
[----:B------:R-:W-:Y:S01]  /*7fe0*/  FMUL R11, R33, R11 ;  /* 0x0000000b210b7220 */ /* 0x000fe20000400000 */
        /* <DEDUP_REMOVED lines=8> */
[----:B------:R-:W-:Y:S01]  /*8070*/  F2FP.TF32.F32.PACK_B R6, R6 ;  /* 0x00000006ff06723e */ /* 0x000fe200024050ff */
[----:B------:R-:W-:Y:S01]  /*8080*/  FFMA R12, R35, R39, R12 ;  /* 0x00000027230c7223 */ /* 0x000fe2000000000c */
[----:B------:R-:W-:Y:S01]  /*8090*/  F2FP.TF32.F32.PACK_B R7, R7 ;  /* 0x00000007ff07723e */ /* 0x000fe200024050ff */
[----:B------:R-:W-:Y:S01]  /*80a0*/  FMUL R16, R33, R16 ;  /* 0x0000001021107220 */ /* 0x000fe20000400000 */
[----:B------:R-:W-:Y:S01]  /*80b0*/  FFMA R13, R35, R40, R13 ;  /* 0x00000028230d7223 */ /* 0x000fe2000000000d */
[----:B------:R-:W-:Y:S01]  /*80c0*/  FMUL R17, R33, R17 ;  /* 0x0000001121117220 */ /* 0x000fe20000400000 */
[----:B------:R-:W-:Y:S01]  /*80d0*/  FFMA R14, R35, R41, R14 ;  /* 0x00000029230e7223 */ /* 0x000fe2000000000e */
[----:B------:R1:W-:Y:S01]  /*80e0*/  STSM.16.M88.4 [R87+0x400], R4 ;  /* 0x0004000457007844 */ /* 0x0003e20000000200 */
[----:B------:R-:W-:Y:S01]  /*80f0*/  FMUL R18, R33, R18 ;  /* 0x0000001221127220 */ /* 0x000fe20000400000 */
[----:B------:R-:W-:Y:S01]  /*8100*/  FFMA R15, R35, R42, R15 ;  /* 0x0000002a230f7223 */ /* 0x000fe2000000000f */
[----:B------:R-:W-:Y:S01]  /*8110*/  FMUL R19, R33, R19 ;  /* 0x0000001321137220 */ /* 0x000fe20000400000 */
[----:B------:R-:W-:Y:S01]  /*8120*/  F2FP.TF32.F32.PACK_B R8, R8 ;  /* 0x00000008ff08723e */ /* 0x000fe200024050ff */
[C---:B------:R-:W-:Y:S01]  /*8130*/  FFMA R16, R35.reuse, R43, R16 ;  /* 0x0000002b23107223 */ /* 0x040fe20000000010 */
[----:B------:R-:W-:Y:S01]  /*8140*/  F2FP.TF32.F32.PACK_B R9, R9 ;  /* 0x00000009ff09723e */ /* 0x000fe200024050ff */
[C---:B------:R-:W-:Y:S01]  /*8150*/  FFMA R17, R35.reuse, R44, R17 ;  /* 0x0000002c23117223 */ /* 0x040fe20000000011 */
[----:B------:R-:W-:Y:S01]  /*8160*/  F2FP.TF32.F32.PACK_B R10, R10 ;  /* 0x0000000aff0a723e */ /* 0x000fe200024050ff */
[C---:B------:R-:W-:Y:S01]  /*8170*/  FFMA R18, R35.reuse, R45, R18 ;  /* 0x0000002d23127223 */ /* 0x040fe20000000012 */
[----:B------:R-:W-:Y:S01]  /*8180*/  F2FP.TF32.F32.PACK_B R11, R11 ;  /* 0x0000000bff0b723e */ /* 0x000fe200024050ff */
[----:B------:R-:W-:Y:S01]  /*8190*/  FFMA R19, R35, R46, R19 ;  /* 0x0000002e23137223 */ /* 0x000fe20000000013 */
[----:B------:R-:W-:Y:S01]  /*81a0*/  F2FP.TF32.F32.PACK_B R12, R12 ;  /* 0x0000000cff0c723e */ /* 0x000fe200024050ff */
[----:B------:R-:W-:Y:S01]  /*81b0*/  IMAD.IADD R86, R86, 0x1, R85 ;  /* 0x0000000156567824 */ /* 0x000fe200078e0255 */
[----:B------:R-:W-:Y:S01]  /*81c0*/  F2FP.TF32.F32.PACK_B R13, R13 ;  /* 0x0000000dff0d723e */ /* 0x000fe200024050ff */
[----:B------:R1:W-:Y:S01]  /*81d0*/  STSM.16.M88.4 [R88], R8 ;  /* 0x0000000858007844 */ /* 0x0003e20000000200 */
        /* <DEDUP_REMOVED lines=18> */
[----:B------:R-:W-:Y:S02]  /*8300*/  UIADD3 UR41, UPT, UPT, UR52, 0x20, URZ ;  /* 0x0000002034297890 */ /* 0x000fe4000fffe0ff */
[----:B------:R-:W-:Y:S02]  /*8310*/  UIADD3 UR40, UPT, UPT, UR6, 0x400, URZ ;  /* 0x0000040006287890 */ /* 0x000fe4000fffe0ff */
[----:B------:R-:W-:Y:S09]  /*8320*/  UIADD3.X UR5, UPT, UPT, URZ, UR61, URZ, UP0, !UPT ;  /* 0x0000003dff057290 */ /* 0x000ff200087fe4ff */
[----:B------:R2:W-:Y:S02]  /*8330*/  UTMASTG.5D [UR40], [UR4] ;  /* 0x00000028040073b5 */ /* 0x0005e40008020000 */
[----:B--2---:R0:W-:Y:S02]  /*8340*/  UTMACMDFLUSH ;  /* 0x00000000000079b7 */ /* 0x0041e40000000000 */
.L_x_107:
[----:B------:R-:W-:Y:S05]  /*8350*/  BSYNC.RECONVERGENT B0 ;  /* 0x0000000000007941 */ /* 0x000fea0003800200 */
.L_x_106:
[----:B------:R-:W-:Y:S01]  /*8360*/  UIADD3 UR58, UPT, UPT, UR59, 0x1, URZ ;  /* 0x000000013b3a7890 */ /* 0x000fe2000fffe0ff */
[----:B------:R-:W-:Y:S03]  /*8370*/  BSSY.RECONVERGENT B0, `(.L_x_108) ;  /* 0x0000008000007945 */ /* 0x000fe60003800200 */
[----:B------:R-:W-:Y:S04]  /*8380*/  UISETP.NE.AND UP0, UPT, UR58, 0x3, UPT ;  /* 0x000000033a00788c */ /* 0x000fe8000bf05270 */
[----:B------:R-:W-:Y:S02]  /*8390*/  UISETP.EQ.XOR UP1, UPT, UR47, 0x3, !UP0 ;  /* 0x000000032f00788c */ /* 0x000fe4000c722a70 */
[----:B------:R-:W-:Y:S02]  /*83a0*/  USEL UR58, UR58, URZ, UP0 ;  /* 0x000000ff3a3a7287 */ /* 0x000fe40008000000 */
[----:B------:R-:W-:Y:S04]  /*83b0*/  USEL UR4, URZ, 0x1, !UP1 ;  /* 0x00000001ff047887 */ /* 0x000fe8000c800000 */
[----:B------:R-:W-:Y:S01]  /*83c0*/  ULOP3.LUT UR56, UR56, UR4, URZ, 0x3c, !UPT ;  /* 0x0000000438387292 */ /* 0x000fe2000f8e3cff */
[----:B------:R-:W-:Y:S11]  /*83d0*/  @P0 BRA `(.L_x_109) ;  /* 0x0000000000040947 */ /* 0x000ff60003800000 */
[----:B------:R-:W-:Y:S04]  /*83e0*/  DEPBAR.LE SB0, 0x1 ;  /* 0x000080400000791a */ /* 0x000fe80000000000 */
.L_x_109:
[----:B------:R-:W-:Y:S05]  /*83f0*/  BSYNC.RECONVERGENT B0 ;  /* 0x0000000000007941 */ /* 0x000fea0003800200 */
.L_x_108:
[----:B------:R-:W-:Y:S01]  /*8400*/  BAR.SYNC.DEFER_BLOCKING 0x1, 0x80 ;  /* 0x0042000000007b1d */ /* 0x000fe20000010000 */
[----:B------:R-:W-:Y:S01]  /*8410*/  UISETP.NE.AND UP0, UPT, UR55, -0x2, UPT ;  /* 0xfffffffe3700788c */ /* 0x000fe2000bf05270 */
[----:B------:R-:W-:Y:S08]  /*8420*/  IADD3 R0, PT, PT, R30, 0x1, RZ ;  /* 0x000000011e007810 */ /* 0x000ff00007ffe0ff */
[----:B------:R-:W-:Y:S05]  /*8430*/  BRA.U !UP0, `(.L_x_110) ;  /* 0x0000000108287547 */ /* 0x000fea000b800000 */
[----:B------:R-:W2:Y:S01]  /*8440*/  S2R R2, SR_CgaCtaId ;  /* 0x0000000000027919 */ /* 0x000ea20000008800 */
[----:B------:R-:W-:Y:S01]  /*8450*/  ISETP.NE.AND P0, PT, R84, RZ, PT ;  /* 0x000000ff5400720c */ /* 0x000fe20003f05270 */
[----:B------:R-:W-:Y:S01]  /*8460*/  IMAD.U32 R3, RZ, RZ, UR54 ;  /* 0x00000036ff037e24 */ /* 0x000fe2000f8e00ff */
[----:B------:R-:W-:Y:S04]  /*8470*/  UIADD3 UR54, UPT, UPT, UR54, 0x1, URZ ;  /* 0x0000000136367890 */ /* 0x000fe8000fffe0ff */
[----:B------:R-:W-:Y:S04]  /*8480*/  UISETP.NE.AND UP0, UPT, UR54, 0x3, UPT ;  /* 0x000000033600788c */ /* 0x000fe8000bf05270 */
[----:B------:R-:W-:Y:S03]  /*8490*/  USEL UR54, UR54, URZ, UP0 ;  /* 0x000000ff36367287 */ /* 0x000fe60008000000 */
[----:B------:R-:W-:Y:S05]  /*84a0*/  @P0 LEA R3, R3, UR51, 0x3 ;  /* 0x0000003303030c11 */ /* 0x000fea000f8e18ff */
[----:B------:R-:W-:Y:S05]  /*84b0*/  @P0 VIADD R3, R3, 0x78 ;  /* 0x0000007803030836 */ /* 0x000fea0000000000 */
[----:B--2---:R-:W-:Y:S04]  /*84c0*/  @P0 PRMT R2, R2, 0x654, R3 ;  /* 0x0000065402020816 */ /* 0x004fe80000000003 */
[----:B------:R2:W-:Y:S03]  /*84d0*/  @P0 SYNCS.ARRIVE.TRANS64.RED.A1T0 RZ, [R2+URZ], RZ ;  /* 0x000000ff02ff09a7 */ /* 0x0005e600081004ff */
.L_x_110:
[----:B------:R-:W-:Y:S01]  /*84e0*/  ISETP.NE.AND P1, PT, R82, RZ, PT ;  /* 0x000000ff5200720c */ /* 0x000fe20003f25270 */
[----:B------:R-:W-:Y:S01]  /*84f0*/  UIADD3 UR55, UPT, UPT, UR55, 0x2, URZ ;  /* 0x0000000237377890 */ /* 0x000fe2000fffe0ff */
[----:B------:R-:W-:Y:S01]  /*8500*/  ISETP.NE.AND P0, PT, R0, 0x2, PT ;  /* 0x000000020000780c */ /* 0x000fe20003f05270 */
[----:B------:R-:W-:Y:S01]  /*8510*/  UMOV UR47, UR53 ;  /* 0x00000035002f7c82 */ /* 0x000fe20008000000 */
[----:B------:R-:W-:Y:S01]  /*8520*/  LOP3.LUT R74, R74, 0x1, RZ, 0x3c, !PT ;  /* 0x000000014a4a7812 */ /* 0x000fe200078e3cff */
[----:B-1----:R-:W-:Y:S01]  /*8530*/  IMAD.IADD R16, R29, 0x1, R66 ;  /* 0x000000011d107824 */ /* 0x002fe200078e0242 */
[----:B--2---:R-:W-:Y:S01]  /*8540*/  SEL R2, RZ, 0x1, P0 ;  /* 0x00000001ff027807 */ /* 0x004fe20000000000 */
[----:B------:R-:W-:Y:S01]  /*8550*/  IMAD.IADD R19, R31, 0x1, R68 ;  /* 0x000000011f137824 */ /* 0x000fe200078e0244 */
[----:B------:R-:W-:Y:S02]  /*8560*/  SEL R30, R0, RZ, P0 ;  /* 0x000000ff001e7207 */ /* 0x000fe40000000000 */
[----:B------:R-:W-:Y:S03]  /*8570*/  LOP3.LUT R75, R75, R2, RZ, 0x3c, !PT ;  /* 0x000000024b4b7212 */ /* 0x000fe600078e3cff */
[----:B------:R-:W-:Y:S05]  /*8580*/  @P1 BRA `(.L_x_111) ;  /* 0xffffffd800001947 */ /* 0x000fea000383ffff */
[----:B------:R-:W-:-:S09]  /*8590*/  UISETP.NE.AND UP0, UPT, UR50, URZ, UPT ;  /* 0x000000ff3200728c */ /* 0x000fd2000bf05270 */
[----:B------:R-:W-:Y:S05]  /*85a0*/  BRA.U !UP0, `(.L_x_112) ;  /* 0x0000000108487547 */ /* 0x000fea000b800000 */
[----:B------:R-:W1:Y:S02]  /*85b0*/  LDCU.64 UR4, c[0x0][0x990] ;  /* 0x00013200ff0477ac */ /* 0x000e640008000a00 */
[----:B-1----:R-:W-:-:S04]  /*85c0*/  UISETP.NE.U32.AND UP0, UPT, UR4, URZ, UPT ;  /* 0x000000ff0400728c */ /* 0x002fc8000bf05070 */
[----:B------:R-:W-:-:S09]  /*85d0*/  UISETP.NE.AND.EX UP0, UPT, UR5, URZ, UPT, UP0 ;  /* 0x000000ff0500728c */ /* 0x000fd2000bf05300 */
[----:B------:R-:W-:Y:S05]  /*85e0*/  BRA.U UP0, `(.L_x_113) ;  /* 0x00000001000c7547 */ /* 0x000fea000b800000 */
[----:B------:R-:W-:-:S13]  /*85f0*/  FSETP.NEU.AND P0, PT, R35, RZ, PT ;  /* 0x000000ff2300720b */ /* 0x000fda0003f0d000 */
[----:B------:R-:W-:Y:S05]  /*8600*/  @!P0 EXIT ;  /* 0x000000000000894d */ /* 0x000fea0003800000 */
[----:B------:R-:W-:Y:S05]  /*8610*/  BRA `(.L_x_112) ;  /* 0x00000000002c7947 */ /* 0x000fea0003800000 */
.L_x_113:
[----:B------:R-:W-:Y:S01]  /*8620*/  ISETP.NE.AND P0, PT, R83, RZ, PT ;  /* 0x000000ff5300720c */ /* 0x000fe20003f05270 */
[----:B------:R-:W-:-:S12]  /*8630*/  BSSY.RECONVERGENT B0, `(.L_x_112) ;  /* 0x0000009000007945 */ /* 0x000fd80003800200 */
[----:B------:R-:W-:Y:S05]  /*8640*/  @P0 BRA `(.L_x_114) ;  /* 0x0000000000140947 */ /* 0x000fea0003800000 */
[----:B------:R-:W1:Y:S02]  /*8650*/  LDCU.64 UR4, c[0x0][0x988] ;  /* 0x00013100ff0477ac */ /* 0x000e640008000a00 */
[----:B-1----:R-:W-:-:S04]  /*8660*/  ISETP.NE.U32.AND P0, PT, RZ, UR4, PT ;  /* 0x00000004ff007c0c */ /* 0x002fc8000bf05070 */
[----:B------:R-:W-:-:S13]  /*8670*/  ISETP.NE.AND.EX P0, PT, RZ, UR5, PT, P0 ;  /* 0x00000005ff007c0c */ /* 0x000fda000bf05300 */
[----:B------:R-:W-:Y:S05]  /*8680*/  @!P0 EXIT ;  /* 0x000000000000894d */ /* 0x000fea0003800000 */
[----:B------:R-:W-:Y:S05]  /*8690*/  BRA `(.L_x_115) ;  /* 0x0000000000087947 */ /* 0x000fea0003800000 */
.L_x_114:
[----:B------:R-:W-:-:S13]  /*86a0*/  FSETP.NEU.AND P0, PT, R35, RZ, PT ;  /* 0x000000ff2300720b */ /* 0x000fda0003f0d000 */
[----:B------:R-:W-:Y:S05]  /*86b0*/  @!P0 EXIT ;  /* 0x000000000000894d */ /* 0x000fea0003800000 */
.L_x_115:
[----:B------:R-:W-:Y:S05]  /*86c0*/  BSYNC.RECONVERGENT B0 ;  /* 0x0000000000007941 */ /* 0x000fea0003800200 */
.L_x_112:
[----:B------:R-:W-:Y:S01]  /*86d0*/  ULEA UR4, UR54, UR51, 0x3 ;  /* 0x0000003336047291 */ /* 0x000fe2000f8e18ff */
[----:B------:R-:W-:-:S04]  /*86e0*/  DEPBAR.LE SB0, 0x0 ;  /* 0x000080000000791a */ /* 0x000fc80000000000 */
[----:B------:R-:W-:-:S04]  /*86f0*/  UIADD3 UR4, UPT, UPT, UR4, 0x78, URZ ;  /* 0x0000007804047890 */ /* 0x000fc8000fffe0ff */
[----:B------:R-:W-:-:S09]  /*8700*/  UPRMT UR4, UR46, 0x654, UR4 ;  /* 0x000006542e047896 */ /* 0x000fd20008000004 */
[----:B------:R-:W-:Y:S01]  /*8710*/  SYNCS.ARRIVE.TRANS64.RED.A1T0 RZ, [UR4], RZ ;  /* 0x000000ffffff79a7 */ /* 0x000fe20008100404 */
[----:B------:R-:W-:Y:S05]  /*8720*/  EXIT ;  /* 0x000000000000794d */ /* 0x000fea0003800000 */
.L_x_24:
[----:B------:R-:W-:Y:S07]  /*8730*/  MOV R3, UR45 ;  /* 0x0000002d00037c02 */ /* 0x000fee0008000f00 */
.L_x_116:
[----:B---3--:R3:W4:Y:S02]  /*8740*/  SYNCS.PHASECHK.TRANS64.TRYWAIT P0, [R3+URZ+0x30], R14 ;  /* 0x0000300e030075a7 */ /* 0x00872400080011ff */
[----:B----4-:R-:W-:Y:S05]  /*8750*/  @!P0 NANOSLEEP.SYNCS 0x989680 ;  /* 0x009896800000895d */ /* 0x010fea0003900000 */
[----:B------:R-:W4:Y:S02]  /*8760*/  @!P0 SYNCS.PHASECHK.TRANS64 P0, [R3+URZ+0x30], R14 ;  /* 0x0000300e030085a7 */ /* 0x000f2400080010ff */
[----:B----4-:R-:W-:Y:S05]  /*8770*/  @!P0 BRA `(.L_x_116) ;  /* 0xfffffffc00f08947 */ /* 0x010fea000383ffff */
[----:B------:R-:W-:Y:S05]  /*8780*/  BRA `(.L_x_23) ;  /* 0xffffff94007c7947 */ /* 0x000fea000383ffff */
.L_x_31:
[----:B------:R-:W-:Y:S07]  /*8790*/  MOV R4, UR49 ;  /* 0x0000003100047c02 */ /* 0x000fee0008000f00 */
.L_x_117:
[----:B----4-:R4:W1:Y:S02]  /*87a0*/  SYNCS.PHASECHK.TRANS64.TRYWAIT P0, [R4+URZ+0x30], R7 ;  /* 0x00003007040075a7 */ /* 0x01086400080011ff */
[----:B-1----:R-:W-:Y:S05]  /*87b0*/  @!P0 NANOSLEEP.SYNCS 0x989680 ;  /* 0x009896800000895d */ /* 0x002fea0003900000 */
[----:B------:R-:W1:Y:S02]  /*87c0*/  @!P0 SYNCS.PHASECHK.TRANS64 P0, [R4+URZ+0x30], R7 ;  /* 0x00003007040085a7 */ /* 0x000e6400080010ff */
[----:B-1----:R-:W-:Y:S05]  /*87d0*/  @!P0 BRA `(.L_x_117) ;  /* 0xfffffffc00f08947 */ /* 0x002fea000383ffff */
[----:B------:R-:W-:Y:S05]  /*87e0*/  BRA `(.L_x_30) ;  /* 0xffffff9c00307947 */ /* 0x000fea000383ffff */
.L_x_36:
[----:B-1----:R-:W-:-:S07]  /*87f0*/  MOV R2, UR57 ;  /* 0x0000003900027c02 */ /* 0x002fce0008000f00 */
.L_x_118:
[----:B-1----:R1:W3:Y:S02]  /*8800*/  SYNCS.PHASECHK.TRANS64.TRYWAIT P0, [R2+URZ+0xa0], R3 ;  /* 0x0000a003020075a7 */ /* 0x0022e400080011ff */
[----:B---3--:R-:W-:Y:S05]  /*8810*/  @!P0 NANOSLEEP.SYNCS 0x989680 ;  /* 0x009896800000895d */ /* 0x008fea0003900000 */
[----:B------:R-:W3:Y:S02]  /*8820*/  @!P0 SYNCS.PHASECHK.TRANS64 P0, [R2+URZ+0xa0], R3 ;  /* 0x0000a003020085a7 */ /* 0x000ee400080010ff */
[----:B---3--:R-:W-:Y:S05]  /*8830*/  @!P0 BRA `(.L_x_118) ;  /* 0xfffffffc00f08947 */ /* 0x008fea000383ffff */
[----:B------:R-:W-:Y:S05]  /*8840*/  BRA `(.L_x_119) ;  /* 0xffffffa0006c7947 */ /* 0x000fea000383ffff */
.L_x_40:
[----:B------:R-:W-:-:S07]  /*8850*/  MOV R0, UR4 ;  /* 0x0000000400007c02 */ /* 0x000fce0008000f00 */
.L_x_120:
[----:B-1----:R1:W2:Y:S02]  /*8860*/  SYNCS.PHASECHK.TRANS64.TRYWAIT P0, [R0+URZ], R3 ;  /* 0x00000003000075a7 */ /* 0x0022a400080011ff */
[----:B--2---:R-:W-:Y:S05]  /*8870*/  @!P0 NANOSLEEP.SYNCS 0x989680 ;  /* 0x009896800000895d */ /* 0x004fea0003900000 */
[----:B------:R-:W2:Y:S02]  /*8880*/  @!P0 SYNCS.PHASECHK.TRANS64 P0, [R0+URZ], R3 ;  /* 0x00000003000085a7 */ /* 0x000ea400080010ff */
[----:B--2---:R-:W-:Y:S05]  /*8890*/  @!P0 BRA `(.L_x_120) ;  /* 0xfffffffc00f08947 */ /* 0x004fea000383ffff */
[----:B------:R-:W-:Y:S05]  /*88a0*/  BRA `(.L_x_121) ;  /* 0xffffffa400bc7947 */ /* 0x000fea000383ffff */
.L_x_41:
[----:B------:R-:W-:-:S07]  /*88b0*/  MOV R0, UR4 ;  /* 0x0000000400007c02 */ /* 0x000fce0008000f00 */
.L_x_122:
[----:B-1----:R1:W2:Y:S02]  /*88c0*/  SYNCS.PHASECHK.TRANS64.TRYWAIT P0, [R0+URZ], R3 ;  /* 0x00000003000075a7 */ /* 0x0022a400080011ff */
[----:B--2---:R-:W-:Y:S05]  /*88d0*/  @!P0 NANOSLEEP.SYNCS 0x989680 ;  /* 0x009896800000895d */ /* 0x004fea0003900000 */
[----:B------:R-:W2:Y:S02]  /*88e0*/  @!P0 SYNCS.PHASECHK.TRANS64 P0, [R0+URZ], R3 ;  /* 0x00000003000085a7 */ /* 0x000ea400080010ff */
[----:B--2---:R-:W-:Y:S05]  /*88f0*/  @!P0 BRA `(.L_x_122) ;  /* 0xfffffffc00f08947 */ /* 0x004fea000383ffff */
[----:B------:R-:W-:Y:S05]  /*8900*/  BRA `(.L_x_123) ;  /* 0xffffffa400c87947 */ /* 0x000fea000383ffff */
.L_x_42:
[----:B------:R-:W-:-:S07]  /*8910*/  MOV R0, UR4 ;  /* 0x0000000400007c02 */ /* 0x000fce0008000f00 */
.L_x_124:
[----:B-1----:R1:W2:Y:S02]  /*8920*/  SYNCS.PHASECHK.TRANS64.TRYWAIT P0, [R0+URZ], R3 ;  /* 0x00000003000075a7 */ /* 0x0022a400080011ff */
[----:B--2---:R-:W-:Y:S05]  /*8930*/  @!P0 NANOSLEEP.SYNCS 0x989680 ;  /* 0x009896800000895d */ /* 0x004fea0003900000 */
[----:B------:R-:W2:Y:S02]  /*8940*/  @!P0 SYNCS.PHASECHK.TRANS64 P0, [R0+URZ], R3 ;  /* 0x00000003000085a7 */ /* 0x000ea400080010ff */
[----:B--2---:R-:W-:Y:S05]  /*8950*/  @!P0 BRA `(.L_x_124) ;  /* 0xfffffffc00f08947 */ /* 0x004fea000383ffff */
[----:B------:R-:W-:Y:S05]  /*8960*/  BRA `(.L_x_125) ;  /* 0xffffffa400d47947 */ /* 0x000fea000383ffff */
.L_x_43:
[----:B------:R-:W-:-:S07]  /*8970*/  MOV R0, UR4 ;  /* 0x0000000400007c02 */ /* 0x000fce0008000f00 */
.L_x_126:
[----:B-1----:R1:W2:Y:S02]  /*8980*/  SYNCS.PHASECHK.TRANS64.TRYWAIT P0, [R0+URZ], R3 ;  /* 0x00000003000075a7 */ /* 0x0022a400080011ff */
[----:B--2---:R-:W-:Y:S05]  /*8990*/  @!P0 NANOSLEEP.SYNCS 0x989680 ;  /* 0x009896800000895d */ /* 0x004fea0003900000 */
[----:B------:R-:W2:Y:S02]  /*89a0*/  @!P0 SYNCS.PHASECHK.TRANS64 P0, [R0+URZ], R3 ;  /* 0x00000003000085a7 */ /* 0x000ea400080010ff */
[----:B--2---:R-:W-:Y:S05]  /*89b0*/  @!P0 BRA `(.L_x_126) ;  /* 0xfffffffc00f08947 */ /* 0x004fea000383ffff */
[----:B------:R-:W-:Y:S05]  /*89c0*/  BRA `(.L_x_127) ;  /* 0xffffffa400e07947 */ /* 0x000fea000383ffff */
.L_x_44:
[----:B------:R-:W-:-:S07]  /*89d0*/  MOV R0, UR4 ;  /* 0x0000000400007c02 */ /* 0x000fce0008000f00 */
.L_x_128:
[----:B-1----:R1:W2:Y:S02]  /*89e0*/  SYNCS.PHASECHK.TRANS64.TRYWAIT P0, [R0+URZ], R3 ;  /* 0x00000003000075a7 */ /* 0x0022a400080011ff */
[----:B--2---:R-:W-:Y:S05]  /*89f0*/  @!P0 NANOSLEEP.SYNCS 0x989680 ;  /* 0x009896800000895d */ /* 0x004fea0003900000 */
[----:B------:R-:W2:Y:S02]  /*8a00*/  @!P0 SYNCS.PHASECHK.TRANS64 P0, [R0+URZ], R3 ;  /* 0x00000003000085a7 */ /* 0x000ea400080010ff */
[----:B--2---:R-:W-:Y:S05]  /*8a10*/  @!P0 BRA `(.L_x_128) ;  /* 0xfffffffc00f08947 */ /* 0x004fea000383ffff */
[----:B------:R-:W-:Y:S05]  /*8a20*/  BRA `(.L_x_129) ;  /* 0xffffffa400ec7947 */ /* 0x000fea000383ffff */
.L_x_47:
[----:B------:R-:W-:-:S07]  /*8a30*/  MOV R4, UR46 ;  /* 0x0000002e00047c02 */ /* 0x000fce0008000f00 */
.L_x_130:
[----:B--2---:R2:W3:Y:S02]  /*8a40*/  SYNCS.PHASECHK.TRANS64.TRYWAIT P1, [R4+URZ+0xa8], R7 ;  /* 0x0000a807040075a7 */ /* 0x0044e400080211ff */
[----:B---3--:R-:W-:Y:S05]  /*8a50*/  @!P1 NANOSLEEP.SYNCS 0x989680 ;  /* 0x009896800000995d */ /* 0x008fea0003900000 */
[----:B------:R-:W3:Y:S02]  /*8a60*/  @!P1 SYNCS.PHASECHK.TRANS64 P1, [R4+URZ+0xa8], R7 ;  /* 0x0000a807040095a7 */ /* 0x000ee400080210ff */
[----:B---3--:R-:W-:Y:S05]  /*8a70*/  @!P1 BRA `(.L_x_130) ;  /* 0xfffffffc00f09947 */ /* 0x008fea000383ffff */
[----:B------:R-:W-:Y:S05]  /*8a80*/  BRA `(.L_x_131) ;  /* 0xffffffa800507947 */ /* 0x000fea000383ffff */
.L_x_48:
[----:B--2---:R-:W-:-:S07]  /*8a90*/  MOV R4, UR46 ;  /* 0x0000002e00047c02 */ /* 0x004fce0008000f00 */
.L_x_132:
[----:B--2---:R2:W3:Y:S02]  /*8aa0*/  SYNCS.PHASECHK.TRANS64.TRYWAIT P1, [R4+URZ+0xa0], R5 ;  /* 0x0000a005040075a7 */ /* 0x0044e400080211ff */
[----:B---3--:R-:W-:Y:S05]  /*8ab0*/  @!P1 NANOSLEEP.SYNCS 0x989680 ;  /* 0x009896800000995d */ /* 0x008fea0003900000 */
[----:B------:R-:W3:Y:S02]  /*8ac0*/  @!P1 SYNCS.PHASECHK.TRANS64 P1, [R4+URZ+0xa0], R5 ;  /* 0x0000a005040095a7 */ /* 0x000ee400080210ff */
[----:B---3--:R-:W-:Y:S05]  /*8ad0*/  @!P1 BRA `(.L_x_132) ;  /* 0xfffffffc00f09947 */ /* 0x008fea000383ffff */
[----:B------:R-:W-:Y:S05]  /*8ae0*/  BRA `(.L_x_133) ;  /* 0xffffffa800587947 */ /* 0x000fea000383ffff */
.L_x_56:
[----:B------:R-:W-:-:S07]  /*8af0*/  MOV R0, UR7 ;  /* 0x0000000700007c02 */ /* 0x000fce0008000f00 */
.L_x_134:
[----:B--2---:R2:W3:Y:S02]  /*8b00*/  SYNCS.PHASECHK.TRANS64.TRYWAIT P0, [R0+URZ+0xa0], R5 ;  /* 0x0000a005000075a7 */ /* 0x0044e400080011ff */
[----:B---3--:R-:W-:Y:S05]  /*8b10*/  @!P0 NANOSLEEP.SYNCS 0x989680 ;  /* 0x009896800000895d */ /* 0x008fea0003900000 */
[----:B------:R-:W3:Y:S02]  /*8b20*/  @!P0 SYNCS.PHASECHK.TRANS64 P0, [R0+URZ+0xa0], R5 ;  /* 0x0000a005000085a7 */ /* 0x000ee400080010ff */
[----:B---3--:R-:W-:Y:S05]  /*8b30*/  @!P0 BRA `(.L_x_134) ;  /* 0xfffffffc00f08947 */ /* 0x008fea000383ffff */
[----:B------:R-:W-:Y:S05]  /*8b40*/  BRA `(.L_x_135) ;  /* 0xffffffb000047947 */ /* 0x000fea000383ffff */
.L_x_57:
[----:B------:R-:W-:-:S07]  /*8b50*/  MOV R5, UR9 ;  /* 0x0000000900057c02 */ /* 0x000fce0008000f00 */
.L_x_136:
[----:B--2---:R2:W3:Y:S02]  /*8b60*/  SYNCS.PHASECHK.TRANS64.TRYWAIT P0, [R5+URZ+0xc0], R0 ;  /* 0x0000c000050075a7 */ /* 0x0044e400080011ff */
[----:B---3--:R-:W-:Y:S05]  /*8b70*/  @!P0 NANOSLEEP.SYNCS 0x989680 ;  /* 0x009896800000895d */ /* 0x008fea0003900000 */
[----:B------:R-:W3:Y:S02]  /*8b80*/  @!P0 SYNCS.PHASECHK.TRANS64 P0, [R5+URZ+0xc0], R0 ;  /* 0x0000c000050085a7 */ /* 0x000ee400080010ff */
[----:B---3--:R-:W-:Y:S05]  /*8b90*/  @!P0 BRA `(.L_x_136) ;  /* 0xfffffffc00f08947 */ /* 0x008fea000383ffff */
[----:B------:R-:W-:Y:S05]  /*8ba0*/  BRA `(.L_x_137) ;  /* 0xffffffb000207947 */ /* 0x000fea000383ffff */
.L_x_60:
[----:B--2---:R-:W-:Y:S07]  /*8bb0*/  MOV R0, UR8 ;  /* 0x0000000800007c02 */ /* 0x004fee0008000f00 */
.L_x_138:
[----:B--2---:R2:W3:Y:S02]  /*8bc0*/  SYNCS.PHASECHK.TRANS64.TRYWAIT P0, [R0+URZ], R5 ;  /* 0x00000005000075a7 */ /* 0x0044e400080011ff */
[----:B---3--:R-:W-:Y:S05]  /*8bd0*/  @!P0 NANOSLEEP.SYNCS 0x989680 ;  /* 0x009896800000895d */ /* 0x008fea0003900000 */
[----:B------:R-:W3:Y:S02]  /*8be0*/  @!P0 SYNCS.PHASECHK.TRANS64 P0, [R0+URZ], R5 ;  /* 0x00000005000085a7 */ /* 0x000ee400080010ff */
[----:B---3--:R-:W-:Y:S05]  /*8bf0*/  @!P0 BRA `(.L_x_138) ;  /* 0xfffffffc00f08947 */ /* 0x008fea000383ffff */
[----:B------:R-:W-:Y:S05]  /*8c00*/  BRA `(.L_x_59) ;  /* 0xffffffb000507947 */ /* 0x000fea000383ffff */
.L_x_63:
[----:B------:R-:W-:-:S07]  /*8c10*/  MOV R0, UR5 ;  /* 0x0000000500007c02 */ /* 0x000fce0008000f00 */
.L_x_139:
[----:B--2---:R2:W4:Y:S02]  /*8c20*/  SYNCS.PHASECHK.TRANS64.TRYWAIT P0, [R0+URZ], R3 ;  /* 0x00000003000075a7 */ /* 0x00452400080011ff */
[----:B----4-:R-:W-:Y:S05]  /*8c30*/  @!P0 NANOSLEEP.SYNCS 0x989680 ;  /* 0x009896800000895d */ /* 0x010fea0003900000 */
[----:B------:R-:W4:Y:S02]  /*8c40*/  @!P0 SYNCS.PHASECHK.TRANS64 P0, [R0+URZ], R3 ;  /* 0x00000003000085a7 */ /* 0x000f2400080010ff */
[----:B----4-:R-:W-:Y:S05]  /*8c50*/  @!P0 BRA `(.L_x_139) ;  /* 0xfffffffc00f08947 */ /* 0x010fea000383ffff */
[----:B------:R-:W-:Y:S05]  /*8c60*/  BRA `(.L_x_140) ;  /* 0xffffffb400987947 */ /* 0x000fea000383ffff */
.L_x_64:
[----:B------:R-:W-:-:S07]  /*8c70*/  MOV R0, UR6 ;  /* 0x0000000600007c02 */ /* 0x000fce0008000f00 */
.L_x_141:
[----:B--2---:R2:W4:Y:S02]  /*8c80*/  SYNCS.PHASECHK.TRANS64.TRYWAIT P0, [R0+URZ], R3 ;  /* 0x00000003000075a7 */ /* 0x00452400080011ff */
[----:B----4-:R-:W-:Y:S05]  /*8c90*/  @!P0 NANOSLEEP.SYNCS 0x989680 ;  /* 0x009896800000895d */ /* 0x010fea0003900000 */
[----:B------:R-:W4:Y:S02]  /*8ca0*/  @!P0 SYNCS.PHASECHK.TRANS64 P0, [R0+URZ], R3 ;  /* 0x00000003000085a7 */ /* 0x000f2400080010ff */
[----:B----4-:R-:W-:Y:S05]  /*8cb0*/  @!P0 BRA `(.L_x_141) ;  /* 0xfffffffc00f08947 */ /* 0x010fea000383ffff */
[----:B------:R-:W-:Y:S05]  /*8cc0*/  BRA `(.L_x_142) ;  /* 0xffffffb400a47947 */ /* 0x000fea000383ffff */
.L_x_69:
[----:B------:R-:W-:Y:S07]  /*8cd0*/  MOV R3, UR17 ;  /* 0x0000001100037c02 */ /* 0x000fee0008000f00 */
.L_x_143:
[----:B---3--:R3:W1:Y:S02]  /*8ce0*/  SYNCS.PHASECHK.TRANS64.TRYWAIT P2, [R3+URZ+0xa0], R0 ;  /* 0x0000a000030075a7 */ /* 0x00866400080411ff */
[----:B-1----:R-:W-:Y:S05]  /*8cf0*/  @!P2 NANOSLEEP.SYNCS 0x989680 ;  /* 0x009896800000a95d */ /* 0x002fea0003900000 */
[----:B------:R-:W1:Y:S02]  /*8d00*/  @!P2 SYNCS.PHASECHK.TRANS64 P2, [R3+URZ+0xa0], R0 ;  /* 0x0000a0000300a5a7 */ /* 0x000e6400080410ff */
[----:B-1----:R-:W-:Y:S05]  /*8d10*/  @!P2 BRA `(.L_x_143) ;  /* 0xfffffffc00f0a947 */ /* 0x002fea000383ffff */
[----:B------:R-:W-:Y:S05]  /*8d20*/  BRA `(.L_x_144) ;  /* 0xffffffbc00987947 */ /* 0x000fea000383ffff */
.L_x_72:
[----:B------:R-:W-:Y:S07]  /*8d30*/  MOV R0, UR17 ;  /* 0x0000001100007c02 */ /* 0x000fee0008000f00 */
.L_x_145:
[----:B--2---:R2:W3:Y:S02]  /*8d40*/  SYNCS.PHASECHK.TRANS64.TRYWAIT P0, [R0+URZ+0x98], R3 ;  /* 0x00009803000075a7 */ /* 0x0044e400080011ff */
[----:B---3--:R-:W-:Y:S05]  /*8d50*/  @!P0 NANOSLEEP.SYNCS 0x989680 ;  /* 0x009896800000895d */ /* 0x008fea0003900000 */
[----:B------:R-:W3:Y:S02]  /*8d60*/  @!P0 SYNCS.PHASECHK.TRANS64 P0, [R0+URZ+0x98], R3 ;  /* 0x00009803000085a7 */ /* 0x000ee400080010ff */
[----:B---3--:R-:W-:Y:S05]  /*8d70*/  @!P0 BRA `(.L_x_145) ;  /* 0xfffffffc00f08947 */ /* 0x008fea000383ffff */
[----:B------:R-:W-:Y:S05]  /*8d80*/  BRA `(.L_x_71) ;  /* 0xffffffc000a87947 */ /* 0x000fea000383ffff */
.L_x_75:
[----:B------:R-:W-:Y:S07]  /*8d90*/  MOV R0, UR22 ;  /* 0x0000001600007c02 */ /* 0x000fee0008000f00 */
.L_x_146:
[----:B--2---:R2:W3:Y:S02]  /*8da0*/  SYNCS.PHASECHK.TRANS64.TRYWAIT P0, [R0+URZ+0x78], R3 ;  /* 0x00007803000075a7 */ /* 0x0044e400080011ff */
[----:B---3--:R-:W-:Y:S05]  /*8db0*/  @!P0 NANOSLEEP.SYNCS 0x989680 ;  /* 0x009896800000895d */ /* 0x008fea0003900000 */
[----:B------:R-:W3:Y:S02]  /*8dc0*/  @!P0 SYNCS.PHASECHK.TRANS64 P0, [R0+URZ+0x78], R3 ;  /* 0x00007803000085a7 */ /* 0x000ee400080010ff */
[----:B---3--:R-:W-:Y:S05]  /*8dd0*/  @!P0 BRA `(.L_x_146) ;  /* 0xfffffffc00f08947 */ /* 0x008fea000383ffff */
[----:B------:R-:W-:Y:S05]  /*8de0*/  BRA `(.L_x_147) ;  /* 0xffffffc400707947 */ /* 0x000fea000383ffff */
.L_x_76:
[----:B------:R-:W-:Y:S07]  /*8df0*/  MOV R3, UR20 ;  /* 0x0000001400037c02 */ /* 0x000fee0008000f00 */
.L_x_148:
[----:B-1----:R1:W2:Y:S02]  /*8e00*/  SYNCS.PHASECHK.TRANS64.TRYWAIT P0, [R3+URZ+0x78], R12 ;  /* 0x0000780c030075a7 */ /* 0x0022a400080011ff */
[----:B--2---:R-:W-:Y:S05]  /*8e10*/  @!P0 NANOSLEEP.SYNCS 0x989680 ;  /* 0x009896800000895d */ /* 0x004fea0003900000 */
[----:B------:R-:W2:Y:S02]  /*8e20*/  @!P0 SYNCS.PHASECHK.TRANS64 P0, [R3+URZ+0x78], R12 ;  /* 0x0000780c030085a7 */ /* 0x000ea400080010ff */
[----:B--2---:R-:W-:Y:S05]  /*8e30*/  @!P0 BRA `(.L_x_148) ;  /* 0xfffffffc00f08947 */ /* 0x004fea000383ffff */
[----:B------:R-:W-:Y:S05]  /*8e40*/  BRA `(.L_x_149) ;  /* 0xffffffc800107947 */ /* 0x000fea000383ffff */
.L_x_78:
[----:B------:R-:W-:-:S07]  /*8e50*/  MOV R0, UR4 ;  /* 0x0000000400007c02 */ /* 0x000fce0008000f00 */
.L_x_150:
[----:B-1----:R1:W3:Y:S02]  /*8e60*/  SYNCS.PHASECHK.TRANS64.TRYWAIT P0, [R0+URZ], R3 ;  /* 0x00000003000075a7 */ /* 0x0022e400080011ff */
[----:B---3--:R-:W-:Y:S05]  /*8e70*/  @!P0 NANOSLEEP.SYNCS 0x989680 ;  /* 0x009896800000895d */ /* 0x008fea0003900000 */
[----:B------:R-:W3:Y:S02]  /*8e80*/  @!P0 SYNCS.PHASECHK.TRANS64 P0, [R0+URZ], R3 ;  /* 0x00000003000085a7 */ /* 0x000ee400080010ff */
[----:B---3--:R-:W-:Y:S05]  /*8e90*/  @!P0 BRA `(.L_x_150) ;  /* 0xfffffffc00f08947 */ /* 0x008fea000383ffff */
[----:B------:R-:W-:Y:S05]  /*8ea0*/  BRA `(.L_x_151) ;  /* 0xffffffc800887947 */ /* 0x000fea000383ffff */
.L_x_79:
[----:B------:R-:W-:-:S07]  /*8eb0*/  MOV R0, UR4 ;  /* 0x0000000400007c02 */ /* 0x000fce0008000f00 */
.L_x_152:
[----:B-1----:R1:W3:Y:S02]  /*8ec0*/  SYNCS.PHASECHK.TRANS64.TRYWAIT P0, [R0+URZ], R3 ;  /* 0x00000003000075a7 */ /* 0x0022e400080011ff */
[----:B---3--:R-:W-:Y:S05]  /*8ed0*/  @!P0 NANOSLEEP.SYNCS 0x989680 ;  /* 0x009896800000895d */ /* 0x008fea0003900000 */
[----:B------:R-:W3:Y:S02]  /*8ee0*/  @!P0 SYNCS.PHASECHK.TRANS64 P0, [R0+URZ], R3 ;  /* 0x00000003000085a7 */ /* 0x000ee400080010ff */
[----:B---3--:R-:W-:Y:S05]  /*8ef0*/  @!P0 BRA `(.L_x_152) ;  /* 0xfffffffc00f08947 */ /* 0x008fea000383ffff */
[----:B------:R-:W-:Y:S05]  /*8f00*/  BRA `(.L_x_153) ;  /* 0xffffffc800947947 */ /* 0x000fea000383ffff */
.L_x_81:
[----:B------:R-:W-:Y:S07]  /*8f10*/  MOV R0, UR51 ;  /* 0x0000003300007c02 */ /* 0x000fee0008000f00 */
.L_x_154:
[----:B--2---:R2:W3:Y:S02]  /*8f20*/  SYNCS.PHASECHK.TRANS64.TRYWAIT P0, [R0+URZ+0xa0], R3 ;  /* 0x0000a003000075a7 */ /* 0x0044e400080011ff */
[----:B---3--:R-:W-:Y:S05]  /*8f30*/  @!P0 NANOSLEEP.SYNCS 0x989680 ;  /* 0x009896800000895d */ /* 0x008fea0003900000 */
[----:B------:R-:W3:Y:S02]  /*8f40*/  @!P0 SYNCS.PHASECHK.TRANS64 P0, [R0+URZ+0xa0], R3 ;  /* 0x0000a003000085a7 */ /* 0x000ee400080010ff */
[----:B---3--:R-:W-:Y:S05]  /*8f50*/  @!P0 BRA `(.L_x_154) ;  /* 0xfffffffc00f08947 */ /* 0x008fea000383ffff */
[----:B------:R-:W-:Y:S05]  /*8f60*/  BRA `(.L_x_155) ;  /* 0xffffffcc00947947 */ /* 0x000fea000383ffff */
.L_x_91:
[----:B-1----:R1:W3:Y:S02]  /*8f70*/  SYNCS.PHASECHK.TRANS64.TRYWAIT P1, [R2+URZ+0x60], R3 ;  /* 0x00006003020075a7 */ /* 0x0022e400080211ff */
[----:B---3--:R-:W-:Y:S05]  /*8f80*/  @!P1 NANOSLEEP.SYNCS 0x989680 ;  /* 0x009896800000995d */ /* 0x008fea0003900000 */
[----:B------:R-:W3:Y:S02]  /*8f90*/  @!P1 SYNCS.PHASECHK.TRANS64 P1, [R2+URZ+0x60], R3 ;  /* 0x00006003020095a7 */ /* 0x000ee400080210ff */
[----:B---3--:R-:W-:Y:S05]  /*8fa0*/  @!P1 BRA `(.L_x_91) ;  /* 0xfffffffc00f09947 */ /* 0x008fea000383ffff */
[----:B------:R-:W-:Y:S05]  /*8fb0*/  BRA `(.L_x_90) ;  /* 0xffffffdc00f47947 */ /* 0x000fea000383ffff */
.L_x_93:
[----:B---3--:R3:W4:Y:S02]  /*8fc0*/  SYNCS.PHASECHK.TRANS64.TRYWAIT P0, [R87+URZ+0xb0], R0 ;  /* 0x0000b000570075a7 */ /* 0x00872400080011ff */
[----:B----4-:R-:W-:Y:S05]  /*8fd0*/  @!P0 NANOSLEEP.SYNCS 0x989680 ;  /* 0x009896800000895d */ /* 0x010fea0003900000 */
[----:B------:R-:W4:Y:S02]  /*8fe0*/  @!P0 SYNCS.PHASECHK.TRANS64 P0, [R87+URZ+0xb0], R0 ;  /* 0x0000b000570085a7 */ /* 0x000f2400080010ff */
[----:B----4-:R-:W-:Y:S05]  /*8ff0*/  @!P0 BRA `(.L_x_93) ;  /* 0xfffffffc00f08947 */ /* 0x010fea000383ffff */
[----:B------:R-:W-:Y:S05]  /*9000*/  BRA `(.L_x_92) ;  /* 0xffffffe0006c7947 */ /* 0x000fea000383ffff */
.L_x_104:
[----:B-1----:R1:W2:Y:S02]  /*9010*/  SYNCS.PHASECHK.TRANS64.TRYWAIT P0, [R3+URZ+0x60], R42 ;  /* 0x0000602a030075a7 */ /* 0x0022a400080011ff */
[----:B--2---:R-:W-:Y:S05]  /*9020*/  @!P0 NANOSLEEP.SYNCS 0x989680 ;  /* 0x009896800000895d */ /* 0x004fea0003900000 */
[----:B------:R-:W2:Y:S02]  /*9030*/  @!P0 SYNCS.PHASECHK.TRANS64 P0, [R3+URZ+0x60], R42 ;  /* 0x0000602a030085a7 */ /* 0x000ea400080010ff */
[----:B--2---:R-:W-:Y:S05]  /*9040*/  @!P0 BRA `(.L_x_104) ;  /* 0xfffffffc00f08947 */ /* 0x004fea000383ffff */
[----:B------:R-:W-:Y:S05]  /*9050*/  BRA `(.L_x_103) ;  /* 0xffffffe800b47947 */ /* 0x000fea000383ffff */
        .weak           $__internal_0_$__cuda_sm10x_tcgen05_guardrail_trap_col_being_dealloced_not_returned_by_alloc
        .type           $__internal_0_$__cuda_sm10x_tcgen05_guardrail_trap_col_being_dealloced_not_returned_by_alloc,@function
        .size           $__internal_0_$__cuda_sm10x_tcgen05_guardrail_trap_col_being_dealloced_not_returned_by_alloc,($__internal_1_$__cuda_sm10x_tcgen05_guardrail_trap_phase_invalid_during_alloc - $__internal_0_$__cuda_sm10x_tcgen05_guardrail_trap_col_being_dealloced_not_returned_by_alloc)
$__internal_0_$__cuda_sm10x_tcgen05_guardrail_trap_col_being_dealloced_not_returned_by_alloc:
[----:B------:R-:W-:Y:S05]  /*9060*/  BPT.TRAP 0x1 ;  /* 0x000000040000795c */ /* 0x000fea0000300000 */
[----:B------:R-:W-:-:S04]  /*9070*/  HFMA2 R3, -RZ, RZ, 0, 0 ;  /* 0x00000000ff037431 */ /* 0x000fc800000001ff */
[----:B------:R-:W-:Y:S05]  /*9080*/  RET.REL.NODEC R2 `(_ZN7cutlass13device_kernelINS_4conv6kernel13ConvUniversalINS1_16ConvProblemShapeILNS1_8OperatorE2ELi3EEENS1_10collective14CollectiveConvINS1_47MainloopSm100TmaUmmaWarpSpecializedImplicitGemmILS5_2ELi6ELi3ELi1ELi2EN4cute5tupleIJNSA_1CILi2EEENSC_ILi1EEESE_EEEEENSB_IJNSC_ILi64EEENSB_IJSH_EEESI_EEENS_10tfloat32_tESK_NSA_8TiledMMAINSA_8MMA_AtomIJNSA_17SM100_MMA_TF32_SSISK_SK_fLi64ELi64ELNSA_4UMMA5MajorE1ELSP_1ELNSO_7ScaleInE0ELSQ_0EEEEEENSA_6LayoutINSB_IJSE_SE_SE_EEENSB_IJNSC_ILi0EEESV_SV_EEEEENSB_IJNSA_10UnderscoreESY_SY_EEEEENS7_6detail27Sm100ImplicitGemmTileTraitsINSA_13SM90_TMA_LOADENSA_14ComposedLayoutINSA_7SwizzleILi2ELi5ELi2EEENSA_18smem_ptr_flag_bitsILi32EEENST_INSB_IJNSC_ILi32EEENSC_ILi4EEEEEENSB_IJSE_S19_EEEEEEEvEENS12_INSA_30SM90_TMA_LOAD_IM2COL_MULTICASTES1E_vEEEENS_8epilogue10collective18CollectiveEpilogueINS1J_23Sm100TmaWarpSpecializedILi3ELi2ELi16ELb1ELb0EEEJSJ_NSB_IJNST_ISH_SE_EENST_IS19_SE_EEEEESK_NSB_IJlNSB_IJSE_lllEEESV_EEESK_S1S_NS1J_6fusion15FusionCallbacksIS1N_NS1T_17LinearCombinationISK_fSK_fLNS_15FloatRoundStyleE2EEESJ_S1Q_JEEENSA_5SM1004TMEM4LOAD26SM100_TMEM_LOAD_16dp128b8xES13_NS14_INS15_ILi3ELi4ELi3EEES18_NST_INSB_IJNSC_ILi8EEES19_EEENSB_IJS19_SE_EEEEEEENSA_17SM75_U32x4_LDSM_NENSA_14SM90_TMA_STOREES28_NSA_17SM90_U32x4_STSM_NENSA_39AutoVectorizingCopyWithAssumedAlignmentILi128EEEEEEvvEEEEvNT_6ParamsE) ;  /* 0xffffff6c02dc7950 */ /* 0x000fea0003c3ffff */
        .weak           $__internal_1_$__cuda_sm10x_tcgen05_guardrail_trap_phase_invalid_during_alloc
        .type           $__internal_1_$__cuda_sm10x_tcgen05_guardrail_trap_phase_invalid_during_alloc,@function
        .size           $__internal_1_$__cuda_sm10x_tcgen05_guardrail_trap_phase_invalid_during_alloc,($__internal_2_$__cuda_sm10x_tcgen05_guardrail_trap_unallocated_columns_being_dealloced - $__internal_1_$__cuda_sm10x_tcgen05_guardrail_trap_phase_invalid_during_alloc)
$__internal_1_$__cuda_sm10x_tcgen05_guardrail_trap_phase_invalid_during_alloc:
[----:B------:R-:W-:Y:S05]  /*9090*/  BPT.TRAP 0x1 ;  /* 0x000000040000795c */ /* 0x000fea0000300000 */
[----:B------:R-:W-:-:S04]  /*90a0*/  MOV R3, 0x0 ;  /* 0x0000000000037802 */ /* 0x000fc80000000f00 */
[----:B------:R-:W-:Y:S05]  /*90b0*/  RET.REL.NODEC R2 `(_ZN7cutlass13device_kernelINS_4conv6kernel13ConvUniversalINS1_16ConvProblemShapeILNS1_8OperatorE2ELi3EEENS1_10collective14CollectiveConvINS1_47MainloopSm100TmaUmmaWarpSpecializedImplicitGemmILS5_2ELi6ELi3ELi1ELi2EN4cute5tupleIJNSA_1CILi2EEENSC_ILi1EEESE_EEEEENSB_IJNSC_ILi64EEENSB_IJSH_EEESI_EEENS_10tfloat32_tESK_NSA_8TiledMMAINSA_8MMA_AtomIJNSA_17SM100_MMA_TF32_SSISK_SK_fLi64ELi64ELNSA_4UMMA5MajorE1ELSP_1ELNSO_7ScaleInE0ELSQ_0EEEEEENSA_6LayoutINSB_IJSE_SE_SE_EEENSB_IJNSC_ILi0EEESV_SV_EEEEENSB_IJNSA_10UnderscoreESY_SY_EEEEENS7_6detail27Sm100ImplicitGemmTileTraitsINSA_13SM90_TMA_LOADENSA_14ComposedLayoutINSA_7SwizzleILi2ELi5ELi2EEENSA_18smem_ptr_flag_bitsILi32EEENST_INSB_IJNSC_ILi32EEENSC_ILi4EEEEEENSB_IJSE_S19_EEEEEEEvEENS12_INSA_30SM90_TMA_LOAD_IM2COL_MULTICASTES1E_vEEEENS_8epilogue10collective18CollectiveEpilogueINS1J_23Sm100TmaWarpSpecializedILi3ELi2ELi16ELb1ELb0EEEJSJ_NSB_IJNST_ISH_SE_EENST_IS19_SE_EEEEESK_NSB_IJlNSB_IJSE_lllEEESV_EEESK_S1S_NS1J_6fusion15FusionCallbacksIS1N_NS1T_17LinearCombinationISK_fSK_fLNS_15FloatRoundStyleE2EEESJ_S1Q_JEEENSA_5SM1004TMEM4LOAD26SM100_TMEM_LOAD_16dp128b8xES13_NS14_INS15_ILi3ELi4ELi3EEES18_NST_INSB_IJNSC_ILi8EEES19_EEENSB_IJS19_SE_EEEEEEENSA_17SM75_U32x4_LDSM_NENSA_14SM90_TMA_STOREES28_NSA_17SM90_U32x4_STSM_NENSA_39AutoVectorizingCopyWithAssumedAlignmentILi128EEEEEEvvEEEEvNT_6ParamsE) ;  /* 0xffffff6c02d07950 */ /* 0x000fea0003c3ffff */
        .weak           $__internal_2_$__cuda_sm10x_tcgen05_guardrail_trap_unallocated_columns_being_dealloced
        .type           $__internal_2_$__cuda_sm10x_tcgen05_guardrail_trap_unallocated_columns_being_dealloced,@function
        .size           $__internal_2_$__cuda_sm10x_tcgen05_guardrail_trap_unallocated_columns_being_dealloced,(.L_x_157 - $__internal_2_$__cuda_sm10x_tcgen05_guardrail_trap_unallocated_columns_being_dealloced)
$__internal_2_$__cuda_sm10x_tcgen05_guardrail_trap_unallocated_columns_being_dealloced:
[----:B------:R-:W-:Y:S05]  /*90c0*/  BPT.TRAP 0x1 ;  /* 0x000000040000795c */ /* 0x000fea0000300000 */
[----:B------:R-:W-:-:S04]  /*90d0*/  HFMA2 R3, -RZ, RZ, 0, 0 ;  /* 0x00000000ff037431 */ /* 0x000fc800000001ff */
[----:B------:R-:W-:Y:S05]  /*90e0*/  RET.REL.NODEC R2 `(_ZN7cutlass13device_kernelINS_4conv6kernel13ConvUniversalINS1_16ConvProblemShapeILNS1_8OperatorE2ELi3EEENS1_10collective14CollectiveConvINS1_47MainloopSm100TmaUmmaWarpSpecializedImplicitGemmILS5_2ELi6ELi3ELi1ELi2EN4cute5tupleIJNSA_1CILi2EEENSC_ILi1EEESE_EEEEENSB_IJNSC_ILi64EEENSB_IJSH_EEESI_EEENS_10tfloat32_tESK_NSA_8TiledMMAINSA_8MMA_AtomIJNSA_17SM100_MMA_TF32_SSISK_SK_fLi64ELi64ELNSA_4UMMA5MajorE1ELSP_1ELNSO_7ScaleInE0ELSQ_0EEEEEENSA_6LayoutINSB_IJSE_SE_SE_EEENSB_IJNSC_ILi0EEESV_SV_EEEEENSB_IJNSA_10UnderscoreESY_SY_EEEEENS7_6detail27Sm100ImplicitGemmTileTraitsINSA_13SM90_TMA_LOADENSA_14ComposedLayoutINSA_7SwizzleILi2ELi5ELi2EEENSA_18smem_ptr_flag_bitsILi32EEENST_INSB_IJNSC_ILi32EEENSC_ILi4EEEEEENSB_IJSE_S19_EEEEEEEvEENS12_INSA_30SM90_TMA_LOAD_IM2COL_MULTICASTES1E_vEEEENS_8epilogue10collective18CollectiveEpilogueINS1J_23Sm100TmaWarpSpecializedILi3ELi2ELi16ELb1ELb0EEEJSJ_NSB_IJNST_ISH_SE_EENST_IS19_SE_EEEEESK_NSB_IJlNSB_IJSE_lllEEESV_EEESK_S1S_NS1J_6fusion15FusionCallbacksIS1N_NS1T_17LinearCombinationISK_fSK_fLNS_15FloatRoundStyleE2EEESJ_S1Q_JEEENSA_5SM1004TMEM4LOAD26SM100_TMEM_LOAD_16dp128b8xES13_NS14_INS15_ILi3ELi4ELi3EEES18_NST_INSB_IJNSC_ILi8EEES19_EEENSB_IJS19_SE_EEEEEEENSA_17SM75_U32x4_LDSM_NENSA_14SM90_TMA_STOREES28_NSA_17SM90_U32x4_STSM_NENSA_39AutoVectorizingCopyWithAssumedAlignmentILi128EEEEEEvvEEEEvNT_6ParamsE) ;  /* 0xffffff6c02c47950 */ /* 0x000fea0003c3ffff */
.L_x_156:
[----:B------:R-:W-:-:S00]  /*90f0*/  BRA `(.L_x_156) ;  /* 0xfffffffc00fc7947 */ /* 0x000fc0000383ffff */
[----:B------:R-:W-:-:S00]  /*9100*/  NOP ;  /* 0x0000000000007918 */ /* 0x000fc00000000000 */
[----:B------:R-:W-:-:S00]  /*9110*/  NOP ;  /* 0x0000000000007918 */ /* 0x000fc00000000000 */
[----:B------:R-:W-:-:S00]  /*9120*/  NOP ;  /* 0x0000000000007918 */ /* 0x000fc00000000000 */
[----:B------:R-:W-:-:S00]  /*9130*/  NOP ;  /* 0x0000000000007918 */ /* 0x000fc00000000000 */
[----:B------:R-:W-:-:S00]  /*9140*/  NOP ;  /* 0x0000000000007918 */ /* 0x000fc00000000000 */
[----:B------:R-:W-:-:S00]  /*9150*/  NOP ;  /* 0x0000000000007918 */ /* 0x000fc00000000000 */
[----:B------:R-:W-:-:S00]  /*9160*/  NOP ;  /* 0x0000000000007918 */ /* 0x000fc00000000000 */
[----:B------:R-:W-:-:S00]  /*9170*/  NOP ;  /* 0x0000000000007918 */ /* 0x000fc00000000000 */
.L_x_157:


//--------------------- .nv.global.init           --------------------------
	.section	.nv.global.init,"aw",@progbits
.nv.global.init:
	.type		$str$29,@object
	.size		$str$29,($str$30 - $str$29)
$str$29:
        /*0000*/ 	.byte	0x28, 0x61, 0x64, 0x64, 0x72, 0x65, 0x73, 0x73, 0x20, 0x26, 0x20, 0x6d, 0x61, 0x73, 0x6b, 0x29
        /*0010*/ 	.byte	0x20, 0x3d, 0x3d, 0x20, 0x30, 0x00
	.type		$str$30,@object
	.size		$str$30,($str$28 - $str$30)
$str$30:
        /*0016*/ 	.byte	0x2f, 0x74, 0x6d, 0x70, 0x2f, 0x63, 0x75, 0x74, 0x6c, 0x61, 0x73, 0x73, 0x5f, 0x73, 0x77, 0x65
        /*0026*/ 	.byte	0x65, 0x70, 0x5f, 0x73, 0x72, 0x63, 0x2f, 0x69, 0x6e, 0x63, 0x6c, 0x75, 0x64, 0x65, 0x2f, 0x63
        /*0036*/ 	.byte	0x75, 0x74, 0x65, 0x2f, 0x70, 0x6f, 0x69, 0x6e, 0x74, 0x65, 0x72, 0x5f, 0x66, 0x6c, 0x61, 0x67
        /*0046*/ 	.byte	0x67, 0x65, 0x64, 0x2e, 0x68, 0x70, 0x70, 0x00
	.type		$str$28,@object
	.size		$str$28,($str$27 - $str$28)
$str$28:
        /*004e*/ 	.byte	0x2f, 0x74, 0x6d, 0x70, 0x2f, 0x63, 0x75, 0x74, 0x6c, 0x61, 0x73, 0x73, 0x5f, 0x73, 0x77, 0x65
        /*005e*/ 	.byte	0x65, 0x70, 0x5f, 0x73, 0x72, 0x63, 0x2f, 0x69, 0x6e, 0x63, 0x6c, 0x75, 0x64, 0x65, 0x2f, 0x63
        /*006e*/ 	.byte	0x75, 0x74, 0x65, 0x2f, 0x61, 0x74, 0x6f, 0x6d, 0x2f, 0x63, 0x6f, 0x70, 0x79, 0x5f, 0x74, 0x72
        /*007e*/ 	.byte	0x61, 0x69, 0x74, 0x73, 0x5f, 0x73, 0x6d, 0x31, 0x30, 0x30, 0x2e, 0x68, 0x70, 0x70, 0x00
	.type		$str$27,@object
	.size		$str$27,(__unnamed_1 - $str$27)
$str$27:
        /*008d*/ 	.byte	0x28, 0x28, 0x75, 0x69, 0x6e, 0x74, 0x33, 0x32, 0x5f, 0x74, 0x28, 0x74, 0x68, 0x72, 0x65, 0x61
        /*009d*/ 	.byte	0x64, 0x49, 0x64, 0x78, 0x2e, 0x78, 0x29, 0x20, 0x2f, 0x20, 0x33, 0x32, 0x29, 0x20, 0x25, 0x20
        /*00ad*/ 	.byte	0x34, 0x29, 0x20, 0x3d, 0x3d, 0x20, 0x28, 0x28, 0x28, 0x74, 0x6d, 0x65, 0x6d, 0x5f, 0x61, 0x64
        /*00bd*/ 	.byte	0x64, 0x72, 0x20, 0x3e, 0x3e, 0x20, 0x31, 0x36, 0x29, 0x20, 0x2f, 0x20, 0x33, 0x32, 0x29, 0x20
        /*00cd*/ 	.byte	0x25, 0x20, 0x34, 0x29, 0x00
	.type		__unnamed_1,@object
	.size		__unnamed_1,(__unnamed_2 - __unnamed_1)
__unnamed_1:
        /*00d2*/ 	.byte	0x61, 0x75, 0x74, 0x6f, 0x20, 0x63, 0x75, 0x74, 0x65, 0x3a, 0x3a, 0x61, 0x73, 0x5f, 0x70, 0x6f
        /* <DEDUP_REMOVED lines=24> */
        /*0262*/ 	.byte	0x30, 0x34, 0x38, 0x3e, 0x3e, 0x3e, 0x3e, 0x5d, 0x00
	.type		__unnamed_2,@object
	.size		__unnamed_2,(.L_2 - __unnamed_2)
__unnamed_2:
        /* <DEDUP_REMOVED lines=45> */
        /*053b*/ 	.byte	0x3e, 0x3e, 0x3e, 0x5d, 0x00
.L_2:


//--------------------- .nv.shared._ZN7cutlass13device_kernelINS_4conv6kernel13ConvUniversalINS1_16ConvProblemShapeILNS1_8OperatorE2ELi3EEENS1_10collective14CollectiveConvINS1_47MainloopSm100TmaUmmaWarpSpecializedImplicitGemmILS5_2ELi6ELi3ELi1ELi2EN4cute5tupleIJNSA_1CILi2EEENSC_ILi1EEESE_EEEEENSB_IJNSC_ILi64EEENSB_IJSH_EEESI_EEENS_10tfloat32_tESK_NSA_8TiledMMAINSA_8MMA_AtomIJNSA_17SM100_MMA_TF32_SSISK_SK_fLi64ELi64ELNSA_4UMMA5MajorE1ELSP_1ELNSO_7ScaleInE0ELSQ_0EEEEEENSA_6LayoutINSB_IJSE_SE_SE_EEENSB_IJNSC_ILi0EEESV_SV_EEEEENSB_IJNSA_10UnderscoreESY_SY_EEEEENS7_6detail27Sm100ImplicitGemmTileTraitsINSA_13SM90_TMA_LOADENSA_14ComposedLayoutINSA_7SwizzleILi2ELi5ELi2EEENSA_18smem_ptr_flag_bitsILi32EEENST_INSB_IJNSC_ILi32EEENSC_ILi4EEEEEENSB_IJSE_S19_EEEEEEEvEENS12_INSA_30SM90_TMA_LOAD_IM2COL_MULTICASTES1E_vEEEENS_8epilogue10collective18CollectiveEpilogueINS1J_23Sm100TmaWarpSpecializedILi3ELi2ELi16ELb1ELb0EEEJSJ_NSB_IJNST_ISH_SE_EENST_IS19_SE_EEEEESK_NSB_IJlNSB_IJSE_lllEEESV_EEESK_S1S_NS1J_6fusion15FusionCallbacksIS1N_NS1T_17LinearCombinationISK_fSK_fLNS_15FloatRoundStyleE2EEESJ_S1Q_JEEENSA_5SM1004TMEM4LOAD26SM100_TMEM_LOAD_16dp128b8xES13_NS14_INS15_ILi3ELi4ELi3EEES18_NST_INSB_IJNSC_ILi8EEES19_EEENSB_IJS19_SE_EEEEEEENSA_17SM75_U32x4_LDSM_NENSA_14SM90_TMA_STOREES28_NSA_17SM90_U32x4_STSM_NENSA_39AutoVectorizingCopyWithAssumedAlignmentILi128EEEEEEvvEEEEvNT_6ParamsE --------------------------
	.section	.nv.shared._ZN7cutlass13device_kernelINS_4conv6kernel13ConvUniversalINS1_16ConvProblemShapeILNS1_8OperatorE2ELi3EEENS1_10collective14CollectiveConvINS1_47MainloopSm100TmaUmmaWarpSpecializedImplicitGemmILS5_2ELi6ELi3ELi1ELi2EN4cute5tupleIJNSA_1CILi2EEENSC_ILi1EEESE_EEEEENSB_IJNSC_ILi64EEENSB_IJSH_EEESI_EEENS_10tfloat32_tESK_NSA_8TiledMMAINSA_8MMA_AtomIJNSA_17SM100_MMA_TF32_SSISK_SK_fLi64ELi64ELNSA_4UMMA5MajorE1ELSP_1ELNSO_7ScaleInE0ELSQ_0EEEEEENSA_6LayoutINSB_IJSE_SE_SE_EEENSB_IJNSC_ILi0EEESV_SV_EEEEENSB_IJNSA_10UnderscoreESY_SY_EEEEENS7_6detail27Sm100ImplicitGemmTileTraitsINSA_13SM90_TMA_LOADENSA_14ComposedLayoutINSA_7SwizzleILi2ELi5ELi2EEENSA_18smem_ptr_flag_bitsILi32EEENST_INSB_IJNSC_ILi32EEENSC_ILi4EEEEEENSB_IJSE_S19_EEEEEEEvEENS12_INSA_30SM90_TMA_LOAD_IM2COL_MULTICASTES1E_vEEEENS_8epilogue10collective18CollectiveEpilogueINS1J_23Sm100TmaWarpSpecializedILi3ELi2ELi16ELb1ELb0EEEJSJ_NSB_IJNST_ISH_SE_EENST_IS19_SE_EEEEESK_NSB_IJlNSB_IJSE_lllEEESV_EEESK_S1S_NS1J_6fusion15FusionCallbacksIS1N_NS1T_17LinearCombinationISK_fSK_fLNS_15FloatRoundStyleE2EEESJ_S1Q_JEEENSA_5SM1004TMEM4LOAD26SM100_TMEM_LOAD_16dp128b8xES13_NS14_INS15_ILi3ELi4ELi3EEES18_NST_INSB_IJNSC_ILi8EEES19_EEENSB_IJS19_SE_EEEEEEENSA_17SM75_U32x4_LDSM_NENSA_14SM90_TMA_STOREES28_NSA_17SM90_U32x4_STSM_NENSA_39AutoVectorizingCopyWithAssumedAlignmentILi128EEEEEEvvEEEEvNT_6ParamsE,"aw",@nobits
	.sectionflags	@""
	.align	16
	.zero		1024


//--------------------- .nv.shared.reserved.0     --------------------------
	.section	.nv.shared.reserved.0,"aw",@nobits
	.weak		__nv_reservedSMEM_offset_0_alias
	.size		__nv_reservedSMEM_offset_0_alias, 0, 64
	.other		__nv_reservedSMEM_offset_0_alias,@"STO_CUDA_RESERVED_SHARED STV_DEFAULT"
__nv_reservedSMEM_offset_0_alias:
	.zero		0
.nv.shared.reserved.0:
	.zero		64
	.weak		__nv_reservedSMEM_tcgen05_partition
	.type		__nv_reservedSMEM_tcgen05_partition,@object
	.size		__nv_reservedSMEM_tcgen05_partition,(.L_0 - __nv_reservedSMEM_tcgen05_partition)
__nv_reservedSMEM_tcgen05_partition:
	.zero		32
.L_0:


//--------------------- .nv.global                --------------------------
	.section	.nv.global,"aw",@nobits
.nv.global:
	.type		_ZN39_INTERNAL_8aed1370_4_k_cu_6bcbb82f_34634cute1_E,@object
	.size		_ZN39_INTERNAL_8aed1370_4_k_cu_6bcbb82f_34634cute1_E,(_ZN39_INTERNAL_8aed1370_4_k_cu_6bcbb82f_34634cuda3std3__45__cpo6cbeginE - _ZN39_INTERNAL_8aed1370_4_k_cu_6bcbb82f_34634cute1_E)
_ZN39_INTERNAL_8aed1370_4_k_cu_6bcbb82f_34634cute1_E:
	.zero		1
	.type		_ZN39_INTERNAL_8aed1370_4_k_cu_6bcbb82f_34634cuda3std3__45__cpo6cbeginE,@object
	.size		_ZN39_INTERNAL_8aed1370_4_k_cu_6bcbb82f_34634cuda3std3__45__cpo6cbeginE,(_ZN39_INTERNAL_8aed1370_4_k_cu_6bcbb82f_34634cuda3std3__48in_placeE - _ZN39_INTERNAL_8aed1370_4_k_cu_6bcbb82f_34634cuda3std3__45__cpo6cbeginE)
_ZN39_INTERNAL_8aed1370_4_k_cu_6bcbb82f_34634cuda3std3__45__cpo6cbeginE:
	.zero		1
	.type		_ZN39_INTERNAL_8aed1370_4_k_cu_6bcbb82f_34634cuda3std3__48in_placeE,@object
	.size		_ZN39_INTERNAL_8aed1370_4_k_cu_6bcbb82f_34634cuda3std3__48in_placeE,(_ZN39_INTERNAL_8aed1370_4_k_cu_6bcbb82f_34634cuda3std6ranges3__45__cpo9iter_moveE - _ZN39_INTERNAL_8aed1370_4_k_cu_6bcbb82f_34634cuda3std3__48in_placeE)
_ZN39_INTERNAL_8aed1370_4_k_cu_6bcbb82f_34634cuda3std3__48in_placeE:
	.zero		1
	.type		_ZN39_INTERNAL_8aed1370_4_k_cu_6bcbb82f_34634cuda3std6ranges3__45__cpo9iter_moveE,@object
	.size		_ZN39_INTERNAL_8aed1370_4_k_cu_6bcbb82f_34634cuda3std6ranges3__45__cpo9iter_moveE,(_ZN39_INTERNAL_8aed1370_4_k_cu_6bcbb82f_34634cuda3std3__45__cpo5beginE - _ZN39_INTERNAL_8aed1370_4_k_cu_6bcbb82f_34634cuda3std6ranges3__45__cpo9iter_moveE)
_ZN39_INTERNAL_8aed1370_4_k_cu_6bcbb82f_34634cuda3std6ranges3__45__cpo9iter_moveE:
	.zero		1
	.type		_ZN39_INTERNAL_8aed1370_4_k_cu_6bcbb82f_34634cuda3std3__45__cpo5beginE,@object
	.size		_ZN39_INTERNAL_8aed1370_4_k_cu_6bcbb82f_34634cuda3std3__45__cpo5beginE,(_ZN39_INTERNAL_8aed1370_4_k_cu_6bcbb82f_34634cuda3std3__441_GLOBAL__N__8aed1370_4_k_cu_6bcbb82f_34636ignoreE - _ZN39_INTERNAL_8aed1370_4_k_cu_6bcbb82f_34634cuda3std3__45__cpo5beginE)
_ZN39_INTERNAL_8aed1370_4_k_cu_6bcbb82f_34634cuda3std3__45__cpo5beginE:
	.zero		1
	.type		_ZN39_INTERNAL_8aed1370_4_k_cu_6bcbb82f_34634cuda3std3__441_GLOBAL__N__8aed1370_4_k_cu_6bcbb82f_34636ignoreE,@object
	.size		_ZN39_INTERNAL_8aed1370_4_k_cu_6bcbb82f_34634cuda3std3__441_GLOBAL__N__8aed1370_4_k_cu_6bcbb82f_34636ignoreE,(_ZN39_INTERNAL_8aed1370_4_k_cu_6bcbb82f_34634cute7productE - _ZN39_INTERNAL_8aed1370_4_k_cu_6bcbb82f_34634cuda3std3__441_GLOBAL__N__8aed1370_4_k_cu_6bcbb82f_34636ignoreE)
_ZN39_INTERNAL_8aed1370_4_k_cu_6bcbb82f_34634cuda3std3__441_GLOBAL__N__8aed1370_4_k_cu_6bcbb82f_34636ignoreE:
	.zero		1
	.type		_ZN39_INTERNAL_8aed1370_4_k_cu_6bcbb82f_34634cute7productE,@object
	.size		_ZN39_INTERNAL_8aed1370_4_k_cu_6bcbb82f_34634cute7productE,(_ZN39_INTERNAL_8aed1370_4_k_cu_6bcbb82f_34634cuda3std3__45__cpo3endE - _ZN39_INTERNAL_8aed1370_4_k_cu_6bcbb82f_34634cute7productE)
_ZN39_INTERNAL_8aed1370_4_k_cu_6bcbb82f_34634cute7productE:
	.zero		1
	.type		_ZN39_INTERNAL_8aed1370_4_k_cu_6bcbb82f_34634cuda3std3__45__cpo3endE,@object
	.size		_ZN39_INTERNAL_8aed1370_4_k_cu_6bcbb82f_34634cuda3std3__45__cpo3endE,(_ZN39_INTERNAL_8aed1370_4_k_cu_6bcbb82f_34634cuda3std3__419piecewise_constructE - _ZN39_INTERNAL_8aed1370_4_k_cu_6bcbb82f_34634cuda3std3__45__cpo3endE)
_ZN39_INTERNAL_8aed1370_4_k_cu_6bcbb82f_34634cuda3std3__45__cpo3endE:
	.zero		1
	.type		_ZN39_INTERNAL_8aed1370_4_k_cu_6bcbb82f_34634cuda3std3__419piecewise_constructE,@object
	.size		_ZN39_INTERNAL_8aed1370_4_k_cu_6bcbb82f_34634cuda3std3__419piecewise_constructE,(_ZN39_INTERNAL_8aed1370_4_k_cu_6bcbb82f_34634cuda3std3__45__cpo4cendE - _ZN39_INTERNAL_8aed1370_4_k_cu_6bcbb82f_34634cuda3std3__419piecewise_constructE)
_ZN39_INTERNAL_8aed1370_4_k_cu_6bcbb82f_34634cuda3std3__419piecewise_constructE:
	.zero		1
	.type		_ZN39_INTERNAL_8aed1370_4_k_cu_6bcbb82f_34634cuda3std3__45__cpo4cendE,@object
	.size		_ZN39_INTERNAL_8aed1370_4_k_cu_6bcbb82f_34634cuda3std3__45__cpo4cendE,(_ZN39_INTERNAL_8aed1370_4_k_cu_6bcbb82f_34634cuda3std6ranges3__45__cpo4swapE - _ZN39_INTERNAL_8aed1370_4_k_cu_6bcbb82f_34634cuda3std3__45__cpo4cendE)
_ZN39_INTERNAL_8aed1370_4_k_cu_6bcbb82f_34634cuda3std3__45__cpo4cendE:
	.zero		1
	.type		_ZN39_INTERNAL_8aed1370_4_k_cu_6bcbb82f_34634cuda3std6ranges3__45__cpo4swapE,@object
	.size		_ZN39_INTERNAL_8aed1370_4_k_cu_6bcbb82f_34634cuda3std6ranges3__45__cpo4swapE,(.L_10 - _ZN39_INTERNAL_8aed1370_4_k_cu_6bcbb82f_34634cuda3std6ranges3__45__cpo4swapE)
_ZN39_INTERNAL_8aed1370_4_k_cu_6bcbb82f_34634cuda3std6ranges3__45__cpo4swapE:
	.zero		1
.L_10:


//--------------------- .nv.constant0._ZN7cutlass13device_kernelINS_4conv6kernel13ConvUniversalINS1_16ConvProblemShapeILNS1_8OperatorE2ELi3EEENS1_10collective14CollectiveConvINS1_47MainloopSm100TmaUmmaWarpSpecializedImplicitGemmILS5_2ELi6ELi3ELi1ELi2EN4cute5tupleIJNSA_1CILi2EEENSC_ILi1EEESE_EEEEENSB_IJNSC_ILi64EEENSB_IJSH_EEESI_EEENS_10tfloat32_tESK_NSA_8TiledMMAINSA_8MMA_AtomIJNSA_17SM100_MMA_TF32_SSISK_SK_fLi64ELi64ELNSA_4UMMA5MajorE1ELSP_1ELNSO_7ScaleInE0ELSQ_0EEEEEENSA_6LayoutINSB_IJSE_SE_SE_EEENSB_IJNSC_ILi0EEESV_SV_EEEEENSB_IJNSA_10UnderscoreESY_SY_EEEEENS7_6detail27Sm100ImplicitGemmTileTraitsINSA_13SM90_TMA_LOADENSA_14ComposedLayoutINSA_7SwizzleILi2ELi5ELi2EEENSA_18smem_ptr_flag_bitsILi32EEENST_INSB_IJNSC_ILi32EEENSC_ILi4EEEEEENSB_IJSE_S19_EEEEEEEvEENS12_INSA_30SM90_TMA_LOAD_IM2COL_MULTICASTES1E_vEEEENS_8epilogue10collective18CollectiveEpilogueINS1J_23Sm100TmaWarpSpecializedILi3ELi2ELi16ELb1ELb0EEEJSJ_NSB_IJNST_ISH_SE_EENST_IS19_SE_EEEEESK_NSB_IJlNSB_IJSE_lllEEESV_EEESK_S1S_NS1J_6fusion15FusionCallbacksIS1N_NS1T_17LinearCombinationISK_fSK_fLNS_15FloatRoundStyleE2EEESJ_S1Q_JEEENSA_5SM1004TMEM4LOAD26SM100_TMEM_LOAD_16dp128b8xES13_NS14_INS15_ILi3ELi4ELi3EEES18_NST_INSB_IJNSC_ILi8EEES19_EEENSB_IJS19_SE_EEEEEEENSA_17SM75_U32x4_LDSM_NENSA_14SM90_TMA_STOREES28_NSA_17SM90_U32x4_STSM_NENSA_39AutoVectorizingCopyWithAssumedAlignmentILi128EEEEEEvvEEEEvNT_6ParamsE --------------------------
	.section	.nv.constant0._ZN7cutlass13device_kernelINS_4conv6kernel13ConvUniversalINS1_16ConvProblemShapeILNS1_8OperatorE2ELi3EEENS1_10collective14CollectiveConvINS1_47MainloopSm100TmaUmmaWarpSpecializedImplicitGemmILS5_2ELi6ELi3ELi1ELi2EN4cute5tupleIJNSA_1CILi2EEENSC_ILi1EEESE_EEEEENSB_IJNSC_ILi64EEENSB_IJSH_EEESI_EEENS_10tfloat32_tESK_NSA_8TiledMMAINSA_8MMA_AtomIJNSA_17SM100_MMA_TF32_SSISK_SK_fLi64ELi64ELNSA_4UMMA5MajorE1ELSP_1ELNSO_7ScaleInE0ELSQ_0EEEEEENSA_6LayoutINSB_IJSE_SE_SE_EEENSB_IJNSC_ILi0EEESV_SV_EEEEENSB_IJNSA_10UnderscoreESY_SY_EEEEENS7_6detail27Sm100ImplicitGemmTileTraitsINSA_13SM90_TMA_LOADENSA_14ComposedLayoutINSA_7SwizzleILi2ELi5ELi2EEENSA_18smem_ptr_flag_bitsILi32EEENST_INSB_IJNSC_ILi32EEENSC_ILi4EEEEEENSB_IJSE_S19_EEEEEEEvEENS12_INSA_30SM90_TMA_LOAD_IM2COL_MULTICASTES1E_vEEEENS_8epilogue10collective18CollectiveEpilogueINS1J_23Sm100TmaWarpSpecializedILi3ELi2ELi16ELb1ELb0EEEJSJ_NSB_IJNST_ISH_SE_EENST_IS19_SE_EEEEESK_NSB_IJlNSB_IJSE_lllEEESV_EEESK_S1S_NS1J_6fusion15FusionCallbacksIS1N_NS1T_17LinearCombinationISK_fSK_fLNS_15FloatRoundStyleE2EEESJ_S1Q_JEEENSA_5SM1004TMEM4LOAD26SM100_TMEM_LOAD_16dp128b8xES13_NS14_INS15_ILi3ELi4ELi3EEES18_NST_INSB_IJNSC_ILi8EEES19_EEENSB_IJS19_SE_EEEEEEENSA_17SM75_U32x4_LDSM_NENSA_14SM90_TMA_STOREES28_NSA_17SM90_U32x4_STSM_NENSA_39AutoVectorizingCopyWithAssumedAlignmentILi128EEEEEEvvEEEEvNT_6ParamsE,"a",@progbits
	.sectionflags	@""
	.align	4
.nv.constant0._ZN7cutlass13device_kernelINS_4conv6kernel13ConvUniversalINS1_16ConvProblemShapeILNS1_8OperatorE2ELi3EEENS1_10collective14CollectiveConvINS1_47MainloopSm100TmaUmmaWarpSpecializedImplicitGemmILS5_2ELi6ELi3ELi1ELi2EN4cute5tupleIJNSA_1CILi2EEENSC_ILi1EEESE_EEEEENSB_IJNSC_ILi64EEENSB_IJSH_EEESI_EEENS_10tfloat32_tESK_NSA_8TiledMMAINSA_8MMA_AtomIJNSA_17SM100_MMA_TF32_SSISK_SK_fLi64ELi64ELNSA_4UMMA5MajorE1ELSP_1ELNSO_7ScaleInE0ELSQ_0EEEEEENSA_6LayoutINSB_IJSE_SE_SE_EEENSB_IJNSC_ILi0EEESV_SV_EEEEENSB_IJNSA_10UnderscoreESY_SY_EEEEENS7_6detail27Sm100ImplicitGemmTileTraitsINSA_13SM90_TMA_LOADENSA_14ComposedLayoutINSA_7SwizzleILi2ELi5ELi2EEENSA_18smem_ptr_flag_bitsILi32EEENST_INSB_IJNSC_ILi32EEENSC_ILi4EEEEEENSB_IJSE_S19_EEEEEEEvEENS12_INSA_30SM90_TMA_LOAD_IM2COL_MULTICASTES1E_vEEEENS_8epilogue10collective18CollectiveEpilogueINS1J_23Sm100TmaWarpSpecializedILi3ELi2ELi16ELb1ELb0EEEJSJ_NSB_IJNST_ISH_SE_EENST_IS19_SE_EEEEESK_NSB_IJlNSB_IJSE_lllEEESV_EEESK_S1S_NS1J_6fusion15FusionCallbacksIS1N_NS1T_17LinearCombinationISK_fSK_fLNS_15FloatRoundStyleE2EEESJ_S1Q_JEEENSA_5SM1004TMEM4LOAD26SM100_TMEM_LOAD_16dp128b8xES13_NS14_INS15_ILi3ELi4ELi3EEES18_NST_INSB_IJNSC_ILi8EEES19_EEENSB_IJS19_SE_EEEEEEENSA_17SM75_U32x4_LDSM_NENSA_14SM90_TMA_STOREES28_NSA_17SM90_U32x4_STSM_NENSA_39AutoVectorizingCopyWithAssumedAlignmentILi128EEEEEEvvEEEEvNT_6ParamsE:
	.zero		3200


//--------------------- SYMBOLS --------------------------

	.type		.nv.reservedSmem.offset0,@object
	.size		.nv.reservedSmem.offset0,0x4
	.type		.nv.reservedSmem.cap,@object
	.size		.nv.reservedSmem.cap,0x4
	.type		__assertfail,@function
